	.headerflags	@"EF_CUDA_TEXMODE_UNIFIED EF_CUDA_64BIT_ADDRESS EF_CUDA_SM86 EF_CUDA_VIRTUAL_SM(EF_CUDA_SM86)"
	.elftype	@"ET_EXEC"


//--------------------- .nv.info                  --------------------------
	.section	.nv.info,"",@"SHT_CUDA_INFO"
	.align	4


	//----- nvinfo : EIATTR_REGCOUNT
	.align		4
        /*0000*/ 	.byte	0x04, 0x2f
        /*0002*/ 	.short	(.L_1 - .L_0)
	.align		4
.L_0:
        /*0004*/ 	.word	index@(triton_mm)
        /*0008*/ 	.word	0x0000003f


	//----- nvinfo : EIATTR_MAX_STACK_SIZE
	.align		4
.L_1:
        /*000c*/ 	.byte	0x04, 0x23
        /*000e*/ 	.short	(.L_3 - .L_2)
	.align		4
.L_2:
        /*0010*/ 	.word	index@(triton_mm)
        /*0014*/ 	.word	0x00000000


	//----- nvinfo : EIATTR_MIN_STACK_SIZE
	.align		4
.L_3:
        /*0018*/ 	.byte	0x04, 0x12
        /*001a*/ 	.short	(.L_5 - .L_4)
	.align		4
.L_4:
        /*001c*/ 	.word	index@(triton_mm)
        /*0020*/ 	.word	0x00000000


	//----- nvinfo : EIATTR_FRAME_SIZE
	.align		4
.L_5:
        /*0024*/ 	.byte	0x04, 0x11
        /*0026*/ 	.short	(.L_7 - .L_6)
	.align		4
.L_6:
        /*0028*/ 	.word	index@(triton_mm)
        /*002c*/ 	.word	0x00000000
.L_7:


//--------------------- .nv.info.triton_mm        --------------------------
	.section	.nv.info.triton_mm,"",@"SHT_CUDA_INFO"
	.align	4


	//----- nvinfo : EIATTR_CUDA_API_VERSION
	.align		4
        /*0000*/ 	.byte	0x04, 0x37
        /*0002*/ 	.short	(.L_9 - .L_8)
.L_8:
        /*0004*/ 	.word	0x0000007b


	//----- nvinfo : EIATTR_SW2861232_WAR
	.align		4
.L_9:
        /*0008*/ 	.byte	0x01, 0x35
	.zero		2


	//----- nvinfo : EIATTR_PARAM_CBANK
	.align		4
        /*000c*/ 	.byte	0x04, 0x0a
        /*000e*/ 	.short	(.L_11 - .L_10)
	.align		4
.L_10:
        /*0010*/ 	.word	index@(.nv.constant0.triton_mm)
        /*0014*/ 	.short	0x0160
        /*0016*/ 	.short	0x001c


	//----- nvinfo : EIATTR_CBANK_PARAM_SIZE
	.align		4
.L_11:
        /*0018*/ 	.byte	0x03, 0x19
        /*001a*/ 	.short	0x001c


	//----- nvinfo : EIATTR_KPARAM_INFO
	.align		4
        /*001c*/ 	.byte	0x04, 0x17
        /*001e*/ 	.short	(.L_13 - .L_12)
.L_12:
        /*0020*/ 	.word	0x00000000
        /*0024*/ 	.short	0x0003
        /*0026*/ 	.short	0x0018
        /*0028*/ 	.byte	0x00, 0xf0, 0x11, 0x00


	//----- nvinfo : EIATTR_KPARAM_INFO
	.align		4
.L_13:
        /*002c*/ 	.byte	0x04, 0x17
        /*002e*/ 	.short	(.L_15 - .L_14)
.L_14:
        /*0030*/ 	.word	0x00000000
        /*0034*/ 	.short	0x0002
        /*0036*/ 	.short	0x0010
        /*0038*/ 	.byte	0x00, 0xf0, 0x21, 0x00


	//----- nvinfo : EIATTR_KPARAM_INFO
	.align		4
.L_15:
        /*003c*/ 	.byte	0x04, 0x17
        /*003e*/ 	.short	(.L_17 - .L_16)
.L_16:
        /*0040*/ 	.word	0x00000000
        /*0044*/ 	.short	0x0001
        /*0046*/ 	.short	0x0008
        /*0048*/ 	.byte	0x00, 0xf0, 0x21, 0x00


	//----- nvinfo : EIATTR_KPARAM_INFO
	.align		4
.L_17:
        /*004c*/ 	.byte	0x04, 0x17
        /*004e*/ 	.short	(.L_19 - .L_18)
.L_18:
        /*0050*/ 	.word	0x00000000
        /*0054*/ 	.short	0x0000
        /*0056*/ 	.short	0x0000
        /*0058*/ 	.byte	0x00, 0xf0, 0x21, 0x00


	//----- nvinfo : EIATTR_MAXREG_COUNT
	.align		4
.L_19:
        /*005c*/ 	.byte	0x03, 0x1b
        /*005e*/ 	.short	0x00ff


	//----- nvinfo : EIATTR_EXIT_INSTR_OFFSETS
	.align		4
        /*0060*/ 	.byte	0x04, 0x1c
        /*0062*/ 	.short	(.L_21 - .L_20)


	//   ....[0]....
.L_20:
        /*0064*/ 	.word	0x00000040


	//   ....[1]....
        /*0068*/ 	.word	0x00002150


	//   ....[2]....
        /*006c*/ 	.word	0x000021a0


	//----- nvinfo : EIATTR_MAX_THREADS
	.align		4
.L_21:
        /*0070*/ 	.byte	0x04, 0x05
        /*0072*/ 	.short	(.L_23 - .L_22)
.L_22:
        /*0074*/ 	.word	0x00000100
        /*0078*/ 	.word	0x00000001
        /*007c*/ 	.word	0x00000001
.L_23:


//--------------------- .nv.rel.action            --------------------------
	.section	.nv.rel.action,"",@"SHT_CUDA_RELOCINFO"
	.align	8
	.sectionentsize	8
        /*0000*/ 	.byte	0x73, 0x00, 0x00, 0x00, 0x00, 0x00, 0x00, 0x00, 0x00, 0x00, 0x00, 0x11, 0x25, 0x00, 0x05, 0x36


//--------------------- .nv.constant0.triton_mm   --------------------------
	.section	.nv.constant0.triton_mm,"a",@progbits
	.align	4
.nv.constant0.triton_mm:
	.zero		380


//--------------------- .text.triton_mm           --------------------------
	.section	.text.triton_mm,"ax",@progbits
	.sectionflags	@"SHF_BARRIERS=1"
	.sectioninfo	@"SHI_REGISTERS=63"
	.align	128
        .global         triton_mm
        .type           triton_mm,@function
        .size           triton_mm,(.L_x_3 - triton_mm)
        .other          triton_mm,@"STO_CUDA_ENTRY STV_DEFAULT"
triton_mm:
.text.triton_mm:
[----:B------:R-:W-:-:S02]  /*0000*/  MOV R1, c[0x0][0x28] ;  /* 0x00000a0000017a02 */ /* 0x000fc40000000f00 */
[----:B------:R-:W-:-:S05]  /*0010*/  MOV R58, c[0x0][0x178] ;  /* 0x00005e00003a7a02 */ /* 0x000fca0000000f00 */
[----:B------:R-:W-:-:S05]  /*0020*/  IMAD R0, R58, 0x2198, RZ ;  /* 0x000021983a007824 */ /* 0x000fca00078e02ff */
[----:B------:R-:W-:-:S13]  /*0030*/  ISETP.NE.AND P0, PT, R0, RZ, PT ;  /* 0x000000ff0000720c */ /* 0x000fda0003f05270 */
[----:B------:R-:W-:Y:S05]  /*0040*/  @!P0 EXIT ;  /* 0x000000000000894d */ /* 0x000fea0003800000 */
[----:B------:R-:W1:Y:S01]  /*0050*/  S2R R8, SR_CTAID.X ;  /* 0x0000000000087919 */ /* 0x000e620000002500 */
[----:B------:R-:W-:Y:S01]  /*0060*/  IMAD R58, R58, 0x32, RZ ;  /* 0x000000323a3a7824 */ /* 0x000fe200078e02ff */
[----:B------:R-:W-:Y:S01]  /*0070*/  ULDC.64 UR8, c[0x0][0x118] ;  /* 0x0000460000087ab9 */ /* 0x000fe20000000a00 */
[----:B------:R-:W-:Y:S01]  /*0080*/  MOV R50, 0x3 ;  /* 0x0000000300327802 */ /* 0x000fe20000000f00 */
[----:B------:R-:W2:Y:S01]  /*0090*/  S2R R54, SR_TID.X ;  /* 0x0000000000367919 */ /* 0x000ea20000002100 */
[----:B------:R-:W-:Y:S01]  /*00a0*/  MOV R59, 0xffffffe0 ;  /* 0xffffffe0003b7802 */ /* 0x000fe20000000f00 */
[----:B------:R-:W-:Y:S01]  /*00b0*/  CS2R R18, SRZ ;  /* 0x0000000000127805 */ /* 0x000fe2000001ff00 */
[----:B------:R-:W-:Y:S01]  /*00c0*/  IADD3 R0, R58, 0x1f, RZ ;  /* 0x0000001f3a007810 */ /* 0x000fe20007ffe0ff */
[----:B------:R-:W-:Y:S01]  /*00d0*/  CS2R R46, SRZ ;  /* 0x00000000002e7805 */ /* 0x000fe2000001ff00 */
[----:B------:R-:W-:Y:S01]  /*00e0*/  IABS R15, R58 ;  /* 0x0000003a000f7213 */ /* 0x000fe20000000000 */
[----:B------:R-:W-:Y:S01]  /*00f0*/  UMOV UR4, URZ ;  /* 0x0000003f00047c82 */ /* 0x000fe20008000000 */
[----:B------:R-:W-:Y:S01]  /*0100*/  SHF.R.S32.HI R3, RZ, 0x1f, R0 ;  /* 0x0000001fff037819 */ /* 0x000fe20000011400 */
[----:B------:R-:W-:-:S02]  /*0110*/  UMOV UR6, 0x4000 ;  /* 0x0000400000067882 */ /* 0x000fc40000000000 */
[----:B------:R-:W-:Y:S01]  /*0120*/  UMOV UR5, URZ ;  /* 0x0000003f00057c82 */ /* 0x000fe20008000000 */
[----:B------:R-:W-:Y:S01]  /*0130*/  LEA.HI R3, R3, R0, RZ, 0x5 ;  /* 0x0000000003037211 */ /* 0x000fe200078f28ff */
[C---:B-1----:R-:W-:Y:S01]  /*0140*/  IMAD.HI R2, R8.reuse, 0x2aaaaaab, RZ ;  /* 0x2aaaaaab08027827 */ /* 0x042fe200078e02ff */
[----:B------:R-:W-:Y:S02]  /*0150*/  IABS R9, R8 ;  /* 0x0000000800097213 */ /* 0x000fe40000000000 */
[----:B------:R-:W-:Y:S02]  /*0160*/  ISETP.GE.AND P1, PT, R8, RZ, PT ;  /* 0x000000ff0800720c */ /* 0x000fe40003f26270 */
[----:B------:R-:W-:Y:S02]  /*0170*/  SHF.R.U32.HI R5, RZ, 0x1f, R2 ;  /* 0x0000001fff057819 */ /* 0x000fe40000011602 */
[----:B--2---:R-:W-:Y:S02]  /*0180*/  SHF.L.U32 R57, R54, 0x2, RZ ;  /* 0x0000000236397819 */ /* 0x004fe400000006ff */
[----:B------:R-:W-:-:S02]  /*0190*/  LEA.HI.SX32 R5, R2, R5, 0x1e ;  /* 0x0000000502057211 */ /* 0x000fc400078ff2ff */
[----:B------:R-:W-:Y:S02]  /*01a0*/  LOP3.LUT R16, R57, 0x1c, RZ, 0xc0, !PT ;  /* 0x0000001c39107812 */ /* 0x000fe400078ec0ff */
[----:B------:R-:W-:Y:S02]  /*01b0*/  SHF.L.U32 R0, R5, 0x3, RZ ;  /* 0x0000000305007819 */ /* 0x000fe400000006ff */
[----:B------:R-:W-:Y:S02]  /*01c0*/  SHF.R.U32.HI R14, RZ, 0x4, R54 ;  /* 0x00000004ff0e7819 */ /* 0x000fe40000011636 */
[----:B------:R-:W-:Y:S02]  /*01d0*/  LEA.HI.SX32 R3, R3, -R0, 0x1b ;  /* 0x8000000003037211 */ /* 0x000fe400078fdaff */
[----:B------:R-:W-:Y:S02]  /*01e0*/  SGXT.U32 R14, R14, 0x4 ;  /* 0x000000040e0e781a */ /* 0x000fe40000000000 */
[----:B------:R-:W-:-:S02]  /*01f0*/  IMNMX R4, R3, 0x8, PT ;  /* 0x0000000803047817 */ /* 0x000fc40003800200 */
[----:B------:R-:W-:Y:S02]  /*0200*/  SHF.L.U32 R51, R54, 0x1, RZ ;  /* 0x0000000136337819 */ /* 0x000fe400000006ff */
[----:B------:R-:W-:Y:S02]  /*0210*/  IABS R13, R4 ;  /* 0x00000004000d7213 */ /* 0x000fe40000000000 */
[----:B------:R-:W-:Y:S02]  /*0220*/  IADD3 R52, -R16, 0x2c, RZ ;  /* 0x0000002c10347810 */ /* 0x000fe40007ffe1ff */
[----:B------:R-:W1:Y:S01]  /*0230*/  I2F.RP R6, R13 ;  /* 0x0000000d00067306 */ /* 0x000e620000209400 */
[----:B------:R-:W-:Y:S02]  /*0240*/  LOP3.LUT R56, R54, 0x1f, RZ, 0xc0, !PT ;  /* 0x0000001f36387812 */ /* 0x000fe400078ec0ff */
[----:B------:R-:W-:Y:S02]  /*0250*/  LOP3.LUT R51, R51, 0x3c0, RZ, 0xc0, !PT ;  /* 0x000003c033337812 */ /* 0x000fe400078ec0ff */
[----:B------:R-:W-:-:S03]  /*0260*/  IMNMX.U32 R52, R52, 0x2c, PT ;  /* 0x0000002c34347817 */ /* 0x000fc60003800000 */
[----:B-1----:R-:W1:Y:S02]  /*0270*/  MUFU.RCP R6, R6 ;  /* 0x0000000600067308 */ /* 0x002e640000001000 */
[----:B-1----:R-:W-:-:S06]  /*0280*/  IADD3 R2, R6, 0xffffffe, RZ ;  /* 0x0ffffffe06027810 */ /* 0x002fcc0007ffe0ff */
[----:B------:R-:W1:Y:S08]  /*0290*/  I2F.RP R6, R15 ;  /* 0x0000000f00067306 */ /* 0x000e700000209400 */
[----:B------:R2:W3:Y:S08]  /*02a0*/  F2I.FTZ.U32.TRUNC.NTZ R3, R2 ;  /* 0x0000000200037305 */ /* 0x0004f0000021f000 */
[----:B-1----:R-:W1:Y:S01]  /*02b0*/  MUFU.RCP R6, R6 ;  /* 0x0000000600067308 */ /* 0x002e620000001000 */
[----:B--2---:R-:W-:-:S02]  /*02c0*/  MOV R2, RZ ;  /* 0x000000ff00027202 */ /* 0x004fc40000000f00 */
[----:B---3--:R-:W-:-:S05]  /*02d0*/  IADD3 R10, RZ, -R3, RZ ;  /* 0x80000003ff0a7210 */ /* 0x008fca0007ffe0ff */
[----:B------:R-:W-:Y:S01]  /*02e0*/  IMAD R7, R10, R13, RZ ;  /* 0x0000000d0a077224 */ /* 0x000fe200078e02ff */
[----:B------:R-:W-:-:S03]  /*02f0*/  IABS R10, R4 ;  /* 0x00000004000a7213 */ /* 0x000fc60000000000 */
[----:B------:R-:W-:Y:S01]  /*0300*/  IMAD.HI.U32 R7, R3, R7, R2 ;  /* 0x0000000703077227 */ /* 0x000fe200078e0002 */
[----:B------:R-:W-:Y:S02]  /*0310*/  MOV R3, R9 ;  /* 0x0000000900037202 */ /* 0x000fe40000000f00 */
[----:B------:R-:W-:Y:S01]  /*0320*/  IADD3 R11, RZ, -R10, RZ ;  /* 0x8000000aff0b7210 */ /* 0x000fe20007ffe0ff */
[----:B------:R-:W-:Y:S01]  /*0330*/  IMAD R9, R5, -0x18, R8 ;  /* 0xffffffe805097824 */ /* 0x000fe200078e0208 */
[----:B------:R-:W-:Y:S01]  /*0340*/  IABS R10, R58 ;  /* 0x0000003a000a7213 */ /* 0x000fe20000000000 */
[----:B------:R-:W-:-:S03]  /*0350*/  IMAD.HI.U32 R2, R7, R3, RZ ;  /* 0x0000000307027227 */ /* 0x000fc600078e00ff */
[----:B------:R-:W-:Y:S01]  /*0360*/  IABS R5, R9 ;  /* 0x0000000900057213 */ /* 0x000fe20000000000 */
[----:B------:R-:W-:Y:S01]  /*0370*/  IMAD R2, R2, R11, R3 ;  /* 0x0000000b02027224 */ /* 0x000fe200078e0203 */
[----:B-1----:R-:W-:Y:S02]  /*0380*/  IADD3 R3, R6, 0xffffffe, RZ ;  /* 0x0ffffffe06037810 */ /* 0x002fe40007ffe0ff */
[----:B------:R-:W-:Y:S02]  /*0390*/  MOV R8, R5 ;  /* 0x0000000500087202 */ /* 0x000fe40000000f00 */
[----:B------:R-:W-:Y:S02]  /*03a0*/  ISETP.GT.U32.AND P0, PT, R13, R2, PT ;  /* 0x000000020d00720c */ /* 0x000fe40003f04070 */
[----:B------:R-:W1:Y:S01]  /*03b0*/  F2I.FTZ.U32.TRUNC.NTZ R3, R3 ;  /* 0x0000000300037305 */ /* 0x000e62000021f000 */
[----:B------:R-:W-:Y:S01]  /*03c0*/  IMAD.HI.U32 R6, R7, R8, RZ ;  /* 0x0000000807067227 */ /* 0x000fe200078e00ff */
[----:B------:R-:W-:-:S02]  /*03d0*/  LOP3.LUT R5, RZ, R4, RZ, 0x33, !PT ;  /* 0x00000004ff057212 */ /* 0x000fc400078e33ff */
[----:B------:R-:W-:Y:S01]  /*03e0*/  IADD3 R10, RZ, -R10, RZ ;  /* 0x8000000aff0a7210 */ /* 0x000fe20007ffe0ff */
[----:B------:R-:W-:Y:S01]  /*03f0*/  IMAD R8, R6, R11, R8 ;  /* 0x0000000b06087224 */ /* 0x000fe200078e0208 */
[--C-:B------:R-:W-:Y:S02]  /*0400*/  SHF.R.U32.HI R11, RZ, 0x3, R54.reuse ;  /* 0x00000003ff0b7819 */ /* 0x100fe40000011636 */
[----:B------:R-:W-:Y:S02]  /*0410*/  SHF.R.U32.HI R54, RZ, 0x4, R54 ;  /* 0x00000004ff367819 */ /* 0x000fe40000011636 */
[----:B------:R-:W-:Y:S02]  /*0420*/  ISETP.GT.U32.AND P3, PT, R13, R8, PT ;  /* 0x000000080d00720c */ /* 0x000fe40003f64070 */
[----:B------:R-:W-:Y:S02]  /*0430*/  @!P0 IADD3 R2, R2, -R13, RZ ;  /* 0x8000000d02028210 */ /* 0x000fe40007ffe0ff */
[----:B------:R-:W-:-:S02]  /*0440*/  SGXT.U32 R11, R11, 0x5 ;  /* 0x000000050b0b781a */ /* 0x000fc40000000000 */
[----:B------:R-:W-:Y:S02]  /*0450*/  ISETP.GT.U32.AND P0, PT, R13, R2, PT ;  /* 0x000000020d00720c */ /* 0x000fe40003f04070 */
[----:B------:R-:W-:-:S04]  /*0460*/  LEA R55, R11, R16, 0x5 ;  /* 0x000000100b377211 */ /* 0x000fc800078e28ff */
[----:B------:R-:W-:Y:S02]  /*0470*/  SHF.L.U32 R55, R55, 0x2, RZ ;  /* 0x0000000237377819 */ /* 0x000fe400000006ff */
[-C--:B------:R-:W-:Y:S02]  /*0480*/  @!P3 IADD3 R8, R8, -R13.reuse, RZ ;  /* 0x8000000d0808b210 */ /* 0x080fe40007ffe0ff */
[----:B------:R-:W-:Y:S02]  /*0490*/  @!P3 IADD3 R6, R6, 0x1, RZ ;  /* 0x000000010606b810 */ /* 0x000fe40007ffe0ff */
[-C--:B------:R-:W-:Y:S02]  /*04a0*/  ISETP.GE.U32.AND P2, PT, R8, R13.reuse, PT ;  /* 0x0000000d0800720c */ /* 0x080fe40003f46070 */
[----:B------:R-:W-:Y:S02]  /*04b0*/  @!P0 IADD3 R2, R2, -R13, RZ ;  /* 0x8000000d02028210 */ /* 0x000fe40007ffe0ff */
[----:B------:R-:W-:-:S02]  /*04c0*/  ISETP.NE.AND P0, PT, R4, RZ, PT ;  /* 0x000000ff0400720c */ /* 0x000fc40003f05270 */
[----:B------:R-:W-:Y:S02]  /*04d0*/  @!P1 IADD3 R2, -R2, RZ, RZ ;  /* 0x000000ff02029210 */ /* 0x000fe40007ffe1ff */
[----:B------:R-:W-:Y:S02]  /*04e0*/  LOP3.LUT R4, R9, R4, RZ, 0x3c, !PT ;  /* 0x0000000409047212 */ /* 0x000fe400078e3cff */
[----:B------:R-:W-:Y:S02]  /*04f0*/  SEL R7, R5, R2, !P0 ;  /* 0x0000000205077207 */ /* 0x000fe40004000000 */
[----:B-1----:R-:W-:Y:S02]  /*0500*/  IADD3 R2, RZ, -R3, RZ ;  /* 0x80000003ff027210 */ /* 0x002fe40007ffe0ff */
[----:B------:R-:W-:Y:S02]  /*0510*/  IADD3 R7, R0, R7, RZ ;  /* 0x0000000700077210 */ /* 0x000fe40007ffe0ff */
[----:B------:R-:W-:-:S02]  /*0520*/  MOV R0, R2 ;  /* 0x0000000200007202 */ /* 0x000fc40000000f00 */
[----:B------:R-:W-:Y:S02]  /*0530*/  SHF.L.U32 R7, R7, 0x5, RZ ;  /* 0x0000000507077819 */ /* 0x000fe400000006ff */
[----:B------:R-:W-:Y:S01]  /*0540*/  MOV R2, RZ ;  /* 0x000000ff00027202 */ /* 0x000fe20000000f00 */
[----:B------:R-:W-:Y:S01]  /*0550*/  IMAD R17, R0, R15, RZ ;  /* 0x0000000f00117224 */ /* 0x000fe200078e02ff */
[----:B------:R-:W-:Y:S02]  /*0560*/  LOP3.LUT R12, R7, R11, RZ, 0xfc, !PT ;  /* 0x0000000b070c7212 */ /* 0x000fe400078efcff */
[----:B------:R-:W-:Y:S01]  /*0570*/  ISETP.GE.AND P1, PT, R4, RZ, PT ;  /* 0x000000ff0400720c */ /* 0x000fe20003f26270 */
[----:B------:R-:W-:Y:S01]  /*0580*/  IMAD.HI.U32 R2, R3, R17, R2 ;  /* 0x0000001103027227 */ /* 0x000fe200078e0002 */
[----:B------:R-:W-:Y:S02]  /*0590*/  IABS R0, R12 ;  /* 0x0000000c00007213 */ /* 0x000fe40000000000 */
[----:B------:R-:W-:-:S02]  /*05a0*/  @P2 IADD3 R6, R6, 0x1, RZ ;  /* 0x0000000106062810 */ /* 0x000fc40007ffe0ff */
[----:B------:R-:W-:Y:S02]  /*05b0*/  MOV R3, R0 ;  /* 0x0000000000037202 */ /* 0x000fe40000000f00 */
[----:B------:R-:W-:-:S03]  /*05c0*/  MOV R0, R10 ;  /* 0x0000000a00007202 */ /* 0x000fc60000000f00 */
[----:B------:R-:W-:Y:S02]  /*05d0*/  IMAD.HI.U32 R2, R2, R3, RZ ;  /* 0x0000000302027227 */ /* 0x000fe400078e00ff */
[----:B------:R-:W-:Y:S02]  /*05e0*/  @!P1 IADD3 R6, -R6, RZ, RZ ;  /* 0x000000ff06069210 */ /* 0x000fe40007ffe1ff */
[----:B------:R-:W-:Y:S02]  /*05f0*/  IMAD R2, R2, R0, R3 ;  /* 0x0000000002027224 */ /* 0x000fe400078e0203 */
[----:B------:R-:W-:Y:S02]  /*0600*/  SEL R0, R5, R6, !P0 ;  /* 0x0000000605007207 */ /* 0x000fe40004000000 */
[----:B------:R-:W-:Y:S02]  /*0610*/  ISETP.NE.AND P0, PT, R58, RZ, PT ;  /* 0x000000ff3a00720c */ /* 0x000fe40003f05270 */
[----:B------:R-:W-:-:S02]  /*0620*/  ISETP.GT.U32.AND P2, PT, R15, R2, PT ;  /* 0x000000020f00720c */ /* 0x000fc40003f44070 */
[----:B------:R-:W-:-:S04]  /*0630*/  SHF.L.U32 R0, R0, 0x6, RZ ;  /* 0x0000000600007819 */ /* 0x000fc800000006ff */
[C---:B------:R-:W-:Y:S02]  /*0640*/  LOP3.LUT R9, R0.reuse, R11, RZ, 0xfc, !PT ;  /* 0x0000000b00097212 */ /* 0x040fe400078efcff */
[----:B------:R-:W-:Y:S02]  /*0650*/  LOP3.LUT R13, R0, 0x20, R11, 0xfe, !PT ;  /* 0x00000020000d7812 */ /* 0x000fe400078efe0b */
[----:B------:R-:W-:Y:S01]  /*0660*/  LOP3.LUT R11, R11, 0x20, RZ, 0xfc, !PT ;  /* 0x000000200b0b7812 */ /* 0x000fe200078efcff */
[----:B------:R-:W-:Y:S02]  /*0670*/  IMAD.HI R3, R9, 0x2fa0be83, RZ ;  /* 0x2fa0be8309037827 */ /* 0x000fe400078e02ff */
[----:B------:R-:W-:Y:S02]  /*0680*/  @!P2 IADD3 R2, R2, -R15, RZ ;  /* 0x8000000f0202a210 */ /* 0x000fe40007ffe0ff */
[----:B------:R-:W-:Y:S01]  /*0690*/  ISETP.GE.AND P2, PT, R12, RZ, PT ;  /* 0x000000ff0c00720c */ /* 0x000fe20003f46270 */
[----:B------:R-:W-:Y:S01]  /*06a0*/  IMAD.HI R5, R13, 0x2fa0be83, RZ ;  /* 0x2fa0be830d057827 */ /* 0x000fe200078e02ff */
[----:B------:R-:W-:-:S02]  /*06b0*/  ISETP.GT.U32.AND P1, PT, R15, R2, PT ;  /* 0x000000020f00720c */ /* 0x000fc40003f24070 */
[----:B------:R-:W-:Y:S02]  /*06c0*/  SHF.R.U32.HI R4, RZ, 0x1f, R3 ;  /* 0x0000001fff047819 */ /* 0x000fe40000011603 */
[----:B------:R-:W-:Y:S02]  /*06d0*/  SHF.R.U32.HI R6, RZ, 0x1f, R5 ;  /* 0x0000001fff067819 */ /* 0x000fe40000011605 */
[----:B------:R-:W-:Y:S02]  /*06e0*/  LEA.HI.SX32 R4, R3, R4, 0x1b ;  /* 0x0000000403047211 */ /* 0x000fe400078fdaff */
[----:B------:R-:W-:Y:S02]  /*06f0*/  LEA.HI.SX32 R6, R5, R6, 0x1b ;  /* 0x0000000605067211 */ /* 0x000fe400078fdaff */
[----:B------:R-:W-:Y:S01]  /*0700*/  LEA R11, R11, R16, 0x5 ;  /* 0x000000100b0b7211 */ /* 0x000fe200078e28ff */
[----:B------:R-:W-:Y:S02]  /*0710*/  IMAD R5, R4, -0xac, R9 ;  /* 0xffffff5404057824 */ /* 0x000fe400078e0209 */
[----:B------:R-:W-:Y:S01]  /*0720*/  @!P1 IADD3 R2, R2, -R15, RZ ;  /* 0x8000000f02029210 */ /* 0x000fe20007ffe0ff */
[----:B------:R-:W-:Y:S01]  /*0730*/  IMAD R9, R6, -0xac, R13 ;  /* 0xffffff5406097824 */ /* 0x000fe200078e020d */
[----:B------:R-:W-:Y:S01]  /*0740*/  SHF.L.U32 R53, R11, 0x2, RZ ;  /* 0x000000020b357819 */ /* 0x000fe200000006ff */
[--C-:B------:R-:W-:Y:S01]  /*0750*/  IMAD R5, R5, 0xac, R16.reuse ;  /* 0x000000ac05057824 */ /* 0x100fe200078e0210 */
[----:B------:R-:W-:Y:S01]  /*0760*/  MOV R3, R2 ;  /* 0x0000000200037202 */ /* 0x000fe20000000f00 */
[----:B------:R-:W-:Y:S01]  /*0770*/  IMAD R13, R9, 0xac, R16 ;  /* 0x000000ac090d7824 */ /* 0x000fe200078e0210 */
[----:B------:R-:W-:-:S02]  /*0780*/  MOV R2, 0x4 ;  /* 0x0000000400027802 */ /* 0x000fc40000000f00 */
[----:B------:R-:W-:Y:S02]  /*0790*/  @!P2 IADD3 R3, -R3, RZ, RZ ;  /* 0x000000ff0303a210 */ /* 0x000fe40007ffe1ff */
[----:B------:R-:W-:Y:S01]  /*07a0*/  @!P0 LOP3.LUT R3, RZ, R58, RZ, 0x33, !PT ;  /* 0x0000003aff038212 */ /* 0x000fe200078e33ff */
[----:B------:R-:W-:-:S04]  /*07b0*/  IMAD.WIDE R10, R5, R2, c[0x0][0x168] ;  /* 0x00005a00050a7625 */ /* 0x000fc800078e0202 */
[----:B------:R-:W-:Y:S01]  /*07c0*/  IMAD R3, R3, 0xac, R16 ;  /* 0x000000ac03037824 */ /* 0x000fe200078e0210 */
[----:B------:R-:W-:Y:S01]  /*07d0*/  IADD3 R6, P1, R10, 0x200, RZ ;  /* 0x000002000a067810 */ /* 0x000fe20007f3e0ff */
[----:B------:R-:W-:-:S04]  /*07e0*/  IMAD.WIDE R12, R13, R2, c[0x0][0x168] ;  /* 0x00005a000d0c7625 */ /* 0x000fc800078e0202 */
[----:B------:R-:W-:Y:S01]  /*07f0*/  IMAD.WIDE R8, R3, R2, c[0x0][0x160] ;  /* 0x0000580003087625 */ /* 0x000fe200078e0202 */
[----:B------:R-:W-:Y:S02]  /*0800*/  IADD3 R4, P0, R12, 0x200, RZ ;  /* 0x000002000c047810 */ /* 0x000fe40007f1e0ff */
[----:B------:R-:W-:Y:S02]  /*0810*/  LOP3.LUT R3, R7, R14, RZ, 0xfc, !PT ;  /* 0x0000000e07037212 */ /* 0x000fe400078efcff */
[----:B------:R1:W-:Y:S01]  /*0820*/  LDGSTS.E.BYPASS.128 [R55], [R8.64] ;  /* 0x0000000008377fae */ /* 0x0003e2000b901c48 */
[----:B------:R-:W-:Y:S02]  /*0830*/  IADD3 R48, P2, R8, 0x200, RZ ;  /* 0x0000020008307810 */ /* 0x000fe40007f5e0ff */
[----:B------:R-:W-:Y:S01]  /*0840*/  IADD3.X R7, RZ, R11, RZ, P1, !PT ;  /* 0x0000000bff077210 */ /* 0x000fe20000ffe4ff */
[----:B------:R-:W0:Y:S01]  /*0850*/  LDGDEPBAR ;  /* 0x00000000000079af */ /* 0x000e220000000000 */
[----:B------:R-:W-:-:S02]  /*0860*/  IADD3.X R49, RZ, R9, RZ, P2, !PT ;  /* 0x00000009ff317210 */ /* 0x000fc400017fe4ff */
[----:B------:R-:W-:Y:S01]  /*0870*/  IADD3.X R5, RZ, R13, RZ, P0, !PT ;  /* 0x0000000dff057210 */ /* 0x000fe200007fe4ff */
[----:B------:R2:W-:Y:S04]  /*0880*/  LDGSTS.E.BYPASS.128 [R55+0x4000], [R10.64] ;  /* 0x040000000a377fae */ /* 0x0005e8000b901c48 */
[----:B------:R3:W-:Y:S04]  /*0890*/  LDGSTS.E.BYPASS.128 [R53+0x4000], [R12.64] ;  /* 0x040000000c357fae */ /* 0x0007e8000b901c48 */
[----:B------:R-:W0:Y:S04]  /*08a0*/  LDGDEPBAR ;  /* 0x00000000000079af */ /* 0x000e280000000000 */
[----:B------:R-:W-:Y:S06]  /*08b0*/  BAR.SYNC 0x0 ;  /* 0x0000000000007b1d */ /* 0x000fec0000000000 */
[----:B------:R-:W-:Y:S01]  /*08c0*/  @!PT LDS RZ, [RZ] ;  /* 0x00000000fffff984 */ /* 0x000fe20000000800 */
[----:B------:R-:W-:Y:S01]  /*08d0*/  @!PT LDS RZ, [RZ] ;  /* 0x00000000fffff984 */ /* 0x000fe20000000800 */
[----:B------:R-:W-:Y:S01]  /*08e0*/  @!PT LDS RZ, [RZ] ;  /* 0x00000000fffff984 */ /* 0x000fe20000000800 */
[----:B------:R1:W-:Y:S04]  /*08f0*/  LDGSTS.E.BYPASS.128 [R55+0x1000], [R8.64+0x80] ;  /* 0x0100008008377fae */ /* 0x0003e8000b901c48 */
[----:B------:R-:W0:Y:S04]  /*0900*/  LDGDEPBAR ;  /* 0x00000000000079af */ /* 0x000e280000000000 */
[----:B------:R2:W-:Y:S04]  /*0910*/  LDGSTS.E.BYPASS.128 [R55+0x6000], [R10.64+0x80] ;  /* 0x060000800a377fae */ /* 0x0005e8000b901c48 */
[----:B------:R3:W-:Y:S04]  /*0920*/  LDGSTS.E.BYPASS.128 [R53+0x6000], [R12.64+0x80] ;  /* 0x060000800c357fae */ /* 0x0007e8000b901c48 */
        /* <DEDUP_REMOVED lines=17> */
[----:B------:R3:W-:Y:S01]  /*0a40*/  LDGSTS.E.BYPASS.128 [R53+0xa000], [R12.64+0x180] ;  /* 0x0a0001800c357fae */ /* 0x0007e2000b901c48 */
[----:B-1----:R-:W-:-:S03]  /*0a50*/  CS2R R8, SRZ ;  /* 0x0000000000087805 */ /* 0x002fc6000001ff00 */
[----:B------:R-:W0:Y:S01]  /*0a60*/  LDGDEPBAR ;  /* 0x00000000000079af */ /* 0x000e220000000000 */
[----:B--2---:R-:W-:Y:S01]  /*0a70*/  CS2R R10, SRZ ;  /* 0x00000000000a7805 */ /* 0x004fe2000001ff00 */
[----:B------:R-:W-:-:S04]  /*0a80*/  DEPBAR.LE SB0, 0x6 ;  /* 0x000081800000791a */ /* 0x000fc80000000000 */
[----:B---3--:R-:W-:Y:S06]  /*0a90*/  BAR.SYNC 0x0 ;  /* 0x0000000000007b1d */ /* 0x008fec0000000000 */
.L_x_1:
[----:B------:R-:W-:Y:S01]  /*0aa0*/  LEA R60, R56, UR6, 0x8 ;  /* 0x00000006383c7c11 */ /* 0x000fe2000f8e40ff */
[----:B------:R-:W-:Y:S01]  /*0ab0*/  LDS.128 R36, [R51.X4+UR5+0x800] ;  /* 0x0008000533247984 */ /* 0x000fe20008004c00 */
[----:B------:R-:W-:Y:S01]  /*0ac0*/  IADD3 R50, R50, 0x1, RZ ;  /* 0x0000000132327810 */ /* 0x000fe20007ffe0ff */
[----:B------:R-:W-:Y:S01]  /*0ad0*/  UIADD3 UR4, UR4, 0x1, URZ ;  /* 0x0000000104047890 */ /* 0x000fe2000fffe03f */
[----:B------:R-:W-:Y:S01]  /*0ae0*/  IADD3 R59, R59, 0x20, RZ ;  /* 0x000000203b3b7810 */ /* 0x000fe20007ffe0ff */
[----:B------:R-:W1:Y:S01]  /*0af0*/  LDS.128 R32, [R60+0x80] ;  /* 0x000080003c207984 */ /* 0x000e620000000c00 */
[C---:B------:R-:W-:Y:S01]  /*0b00*/  ISETP.GE.AND P0, PT, R50.reuse, 0x4, PT ;  /* 0x000000043200780c */ /* 0x040fe20003f06270 */
[----:B------:R-:W-:Y:S01]  /*0b10*/  UISETP.GE.AND UP0, UPT, UR4, 0x4, UPT ;  /* 0x000000040400788c */ /* 0x000fe2000bf06270 */
[C---:B------:R-:W-:Y:S01]  /*0b20*/  ISETP.GE.U32.AND P1, PT, R59.reuse, R52, PT ;  /* 0x000000343b00720c */ /* 0x040fe20003f26070 */
[----:B------:R-:W2:Y:S01]  /*0b30*/  LDS.128 R28, [R60] ;  /* 0x000000003c1c7984 */ /* 0x000ea20000000c00 */
[----:B------:R-:W-:Y:S01]  /*0b40*/  SEL R50, R50, RZ, !P0 ;  /* 0x000000ff32327207 */ /* 0x000fe20004000000 */
[----:B------:R-:W-:Y:S01]  /*0b50*/  USEL UR4, UR4, URZ, !UP0 ;  /* 0x0000003f04047287 */ /* 0x000fe2000c000000 */
[----:B------:R-:W-:Y:S01]  /*0b60*/  ISETP.GE.U32.AND P0, PT, R59, 0x8c, PT ;  /* 0x0000008c3b00780c */ /* 0x000fe20003f06070 */
[----:B------:R-:W3:Y:S02]  /*0b70*/  LDS.128 R24, [R51.X4+UR5] ;  /* 0x0000000533187984 */ /* 0x000ee40008004c00 */
[----:B------:R-:W-:-:S02]  /*0b80*/  ULEA UR6, UR4, 0x4000, 0xd ;  /* 0x0000400004067891 */ /* 0x000fc4000f8e683f */
[----:B------:R-:W4:Y:S04]  /*0b90*/  LDS.128 R40, [R51.X4+UR5+0x880] ;  /* 0x0008800533287984 */ /* 0x000f280008004c00 */
[----:B------:R-:W-:Y:S01]  /*0ba0*/  LDS.128 R20, [R51.X4+UR5+0x810] ;  /* 0x0008100533147984 */ /* 0x000fe20008004c00 */
[C---:B-1----:R-:W-:Y:S01]  /*0bb0*/  FFMA R12, R36.reuse, R32, R47 ;  /* 0x00000020240c7223 */ /* 0x042fe2000000002f */
[----:B--2---:R-:W-:-:S03]  /*0bc0*/  FFMA R36, R36, R28, R46 ;  /* 0x0000001c24247223 */ /* 0x004fc6000000002e */
[C---:B------:R-:W-:Y:S01]  /*0bd0*/  FFMA R15, R37.reuse, R33, R12 ;  /* 0x00000021250f7223 */ /* 0x040fe2000000000c */
[----:B------:R-:W1:Y:S01]  /*0be0*/  LDS.128 R44, [R51.X4+UR5+0x80] ;  /* 0x00008005332c7984 */ /* 0x000e620008004c00 */
[C---:B---3--:R-:W-:Y:S01]  /*0bf0*/  FFMA R18, R24.reuse, R28, R18 ;  /* 0x0000001c18127223 */ /* 0x048fe20000000012 */
[----:B------:R-:W-:Y:S01]  /*0c00*/  FFMA R24, R24, R32, R19 ;  /* 0x0000002018187223 */ /* 0x000fe20000000013 */
[-C--:B------:R-:W-:Y:S01]  /*0c10*/  FFMA R37, R37, R29.reuse, R36 ;  /* 0x0000001d25257223 */ /* 0x080fe20000000024 */
[----:B------:R-:W-:Y:S01]  /*0c20*/  FFMA R36, R38, R34, R15 ;  /* 0x0000002226247223 */ /* 0x000fe2000000000f */
[C---:B----4-:R-:W-:Y:S01]  /*0c30*/  FFMA R12, R40.reuse, R32, R11 ;  /* 0x00000020280c7223 */ /* 0x050fe2000000000b */
[----:B------:R-:W-:Y:S01]  /*0c40*/  FFMA R10, R40, R28, R10 ;  /* 0x0000001c280a7223 */ /* 0x000fe2000000000a */
[C---:B------:R-:W-:Y:S01]  /*0c50*/  FFMA R13, R25.reuse, R29, R18 ;  /* 0x0000001d190d7223 */ /* 0x040fe20000000012 */
[----:B------:R-:W-:Y:S01]  /*0c60*/  FFMA R25, R25, R33, R24 ;  /* 0x0000002119197223 */ /* 0x000fe20000000018 */
[----:B------:R-:W-:Y:S01]  /*0c70*/  LDS.128 R16, [R60+0x10] ;  /* 0x000010003c107984 */ /* 0x000fe20000000c00 */
[-C--:B------:R-:W-:Y:S01]  /*0c80*/  FFMA R38, R38, R30.reuse, R37 ;  /* 0x0000001e26267223 */ /* 0x080fe20000000025 */
[C---:B------:R-:W-:Y:S01]  /*0c90*/  FFMA R24, R26.reuse, R30, R13 ;  /* 0x0000001e1a187223 */ /* 0x040fe2000000000d */
[----:B------:R-:W-:-:S02]  /*0ca0*/  FFMA R26, R26, R34, R25 ;  /* 0x000000221a1a7223 */ /* 0x000fc40000000019 */
[C---:B------:R-:W-:Y:S01]  /*0cb0*/  FFMA R37, R39.reuse, R31, R38 ;  /* 0x0000001f27257223 */ /* 0x040fe20000000026 */
[----:B------:R-:W-:Y:S01]  /*0cc0*/  FFMA R39, R39, R35, R36 ;  /* 0x0000002327277223 */ /* 0x000fe20000000024 */
[C---:B-1----:R-:W-:Y:S01]  /*0cd0*/  FFMA R32, R44.reuse, R32, R9 ;  /* 0x000000202c207223 */ /* 0x042fe20000000009 */
[----:B------:R-:W-:Y:S01]  /*0ce0*/  FFMA R8, R44, R28, R8 ;  /* 0x0000001c2c087223 */ /* 0x000fe20000000008 */
[C---:B------:R-:W-:Y:S01]  /*0cf0*/  FFMA R9, R41.reuse, R33, R12 ;  /* 0x0000002129097223 */ /* 0x040fe2000000000c */
[----:B------:R-:W-:Y:S01]  /*0d00*/  FFMA R41, R41, R29, R10 ;  /* 0x0000001d29297223 */ /* 0x000fe2000000000a */
[C---:B------:R-:W-:Y:S01]  /*0d10*/  FFMA R33, R45.reuse, R33, R32 ;  /* 0x000000212d217223 */ /* 0x040fe20000000020 */
[----:B------:R-:W-:Y:S01]  /*0d20*/  FFMA R29, R45, R29, R8 ;  /* 0x0000001d2d1d7223 */ /* 0x000fe20000000008 */
[C---:B------:R-:W-:Y:S01]  /*0d30*/  FFMA R28, R42.reuse, R34, R9 ;  /* 0x000000222a1c7223 */ /* 0x040fe20000000009 */
[-C--:B------:R-:W-:Y:S01]  /*0d40*/  FFMA R42, R42, R30.reuse, R41 ;  /* 0x0000001e2a2a7223 */ /* 0x080fe20000000029 */
[----:B------:R-:W1:Y:S01]  /*0d50*/  LDS.128 R12, [R51.X4+UR5+0x10] ;  /* 0x00001005330c7984 */ /* 0x000e620008004c00 */
[C---:B------:R-:W-:Y:S01]  /*0d60*/  FFMA R30, R46.reuse, R30, R29 ;  /* 0x0000001e2e1e7223 */ /* 0x040fe2000000001d */
[----:B------:R-:W-:Y:S01]  /*0d70*/  FFMA R34, R46, R34, R33 ;  /* 0x000000222e227223 */ /* 0x000fe20000000021 */
[C---:B------:R-:W-:Y:S01]  /*0d80*/  FFMA R33, R27.reuse, R31, R24 ;  /* 0x0000001f1b217223 */ /* 0x040fe20000000018 */
[----:B------:R-:W2:Y:S01]  /*0d90*/  LDS.128 R8, [R60+0x90] ;  /* 0x000090003c087984 */ /* 0x000ea20000000c00 */
[----:B------:R-:W-:Y:S01]  /*0da0*/  FFMA R29, R27, R35, R26 ;  /* 0x000000231b1d7223 */ /* 0x000fe2000000001a */
[C---:B------:R-:W-:Y:S01]  /*0db0*/  FFMA R25, R43.reuse, R31, R42 ;  /* 0x0000001f2b197223 */ /* 0x040fe2000000002a */
[-C--:B------:R-:W-:Y:S01]  /*0dc0*/  FFMA R27, R43, R35.reuse, R28 ;  /* 0x000000232b1b7223 */ /* 0x080fe2000000001c */
[C---:B------:R-:W-:Y:S01]  /*0dd0*/  FFMA R35, R47.reuse, R35, R34 ;  /* 0x000000232f237223 */ /* 0x040fe20000000022 */
[----:B------:R-:W3:Y:S01]  /*0de0*/  LDS.128 R40, [R51.X4+UR5+0x890] ;  /* 0x0008900533287984 */ /* 0x000ee20008004c00 */
[----:B------:R-:W-:-:S03]  /*0df0*/  FFMA R31, R47, R31, R30 ;  /* 0x0000001f2f1f7223 */ /* 0x000fc6000000001e */
[----:B------:R-:W4:Y:S01]  /*0e00*/  LDS.128 R44, [R51.X4+UR5+0x90] ;  /* 0x00009005332c7984 */ /* 0x000f220008004c00 */
[C---:B-1----:R-:W-:Y:S01]  /*0e10*/  FFMA R24, R12.reuse, R16, R33 ;  /* 0x000000100c187223 */ /* 0x042fe20000000021 */
[-C--:B--2---:R-:W-:Y:S01]  /*0e20*/  FFMA R26, R12, R8.reuse, R29 ;  /* 0x000000080c1a7223 */ /* 0x084fe2000000001d */
[C---:B------:R-:W-:Y:S02]  /*0e30*/  FFMA R12, R20.reuse, R8, R39 ;  /* 0x00000008140c7223 */ /* 0x040fe40000000027 */
[C---:B------:R-:W-:Y:S01]  /*0e40*/  FFMA R29, R13.reuse, R17, R24 ;  /* 0x000000110d1d7223 */ /* 0x040fe20000000018 */
[----:B------:R-:W-:Y:S01]  /*0e50*/  FFMA R20, R20, R16, R37 ;  /* 0x0000001014147223 */ /* 0x000fe20000000025 */
[-C--:B------:R-:W-:Y:S01]  /*0e60*/  FFMA R13, R13, R9.reuse, R26 ;  /* 0x000000090d0d7223 */ /* 0x080fe2000000001a */
[C---:B---3--:R-:W-:Y:S01]  /*0e70*/  FFMA R24, R40.reuse, R8, R27 ;  /* 0x0000000828187223 */ /* 0x048fe2000000001b */
[-C--:B------:R-:W-:Y:S01]  /*0e80*/  FFMA R33, R21, R9.reuse, R12 ;  /* 0x0000000915217223 */ /* 0x080fe2000000000c */
[----:B------:R-:W-:Y:S01]  /*0e90*/  FFMA R40, R40, R16, R25 ;  /* 0x0000001028287223 */ /* 0x000fe20000000019 */
[C---:B------:R-:W-:Y:S01]  /*0ea0*/  FFMA R12, R14.reuse, R18, R29 ;  /* 0x000000120e0c7223 */ /* 0x040fe2000000001d */
[----:B------:R-:W-:Y:S01]  /*0eb0*/  FFMA R14, R14, R10, R13 ;  /* 0x0000000a0e0e7223 */ /* 0x000fe2000000000d */
[C---:B----4-:R-:W-:Y:S01]  /*0ec0*/  FFMA R8, R44.reuse, R8, R35 ;  /* 0x000000082c087223 */ /* 0x050fe20000000023 */
[C---:B------:R-:W-:Y:S01]  /*0ed0*/  FFMA R13, R41.reuse, R9, R24 ;  /* 0x00000009290d7223 */ /* 0x040fe20000000018 */
[----:B------:R-:W-:Y:S01]  /*0ee0*/  FFMA R16, R44, R16, R31 ;  /* 0x000000102c107223 */ /* 0x000fe2000000001f */
[-C--:B------:R-:W-:Y:S01]  /*0ef0*/  FFMA R41, R41, R17.reuse, R40 ;  /* 0x0000001129297223 */ /* 0x080fe20000000028 */
[----:B------:R-:W-:Y:S01]  /*0f00*/  FFMA R21, R21, R17, R20 ;  /* 0x0000001115157223 */ /* 0x000fe20000000014 */
[C---:B------:R-:W-:Y:S01]  /*0f10*/  FFMA R9, R45.reuse, R9, R8 ;  /* 0x000000092d097223 */ /* 0x040fe20000000008 */
[C---:B------:R-:W-:Y:S01]  /*0f20*/  FFMA R8, R42.reuse, R10, R13 ;  /* 0x0000000a2a087223 */ /* 0x040fe2000000000d */
[----:B------:R-:W-:Y:S01]  /*0f30*/  FFMA R17, R45, R17, R16 ;  /* 0x000000112d117223 */ /* 0x000fe20000000010 */
[----:B------:R-:W-:Y:S01]  /*0f40*/  FFMA R42, R42, R18, R41 ;  /* 0x000000122a2a7223 */ /* 0x000fe20000000029 */
[C---:B------:R-:W-:Y:S01]  /*0f50*/  FFMA R20, R22.reuse, R10, R33 ;  /* 0x0000000a16147223 */ /* 0x040fe20000000021 */
[----:B------:R-:W-:Y:S01]  /*0f60*/  LDS.128 R24, [R60+0xa0] ;  /* 0x0000a0003c187984 */ /* 0x000fe20000000c00 */
[-C--:B------:R-:W-:Y:S01]  /*0f70*/  FFMA R22, R22, R18.reuse, R21 ;  /* 0x0000001216167223 */ /* 0x080fe20000000015 */
[C---:B------:R-:W-:Y:S01]  /*0f80*/  FFMA R18, R46.reuse, R18, R17 ;  /* 0x000000122e127223 */ /* 0x040fe20000000011 */
[----:B------:R-:W-:Y:S01]  /*0f90*/  FFMA R10, R46, R10, R9 ;  /* 0x0000000a2e0a7223 */ /* 0x000fe20000000009 */
[----:B------:R-:W1:Y:S01]  /*0fa0*/  LDS.128 R36, [R51.X4+UR5+0x820] ;  /* 0x0008200533247984 */ /* 0x000e620008004c00 */
[C---:B------:R-:W-:Y:S01]  /*0fb0*/  FFMA R9, R43.reuse, R19, R42 ;  /* 0x000000132b097223 */ /* 0x040fe2000000002a */
[----:B------:R-:W-:Y:S01]  /*0fc0*/  FFMA R13, R43, R11, R8 ;  /* 0x0000000b2b0d7223 */ /* 0x000fe20000000008 */
[-C--:B------:R-:W-:Y:S01]  /*0fd0*/  FFMA R17, R15, R19.reuse, R12 ;  /* 0x000000130f117223 */ /* 0x080fe2000000000c */
[----:B------:R-:W-:Y:S01]  /*0fe0*/  LDS.128 R28, [R51.X4+UR5+0x20] ;  /* 0x00002005331c7984 */ /* 0x000fe20008004c00 */
[----:B------:R-:W-:Y:S01]  /*0ff0*/  FFMA R21, R23, R19, R22 ;  /* 0x0000001317157223 */ /* 0x000fe20000000016 */
[-C--:B------:R-:W-:Y:S01]  /*1000*/  FFMA R15, R15, R11.reuse, R14 ;  /* 0x0000000b0f0f7223 */ /* 0x080fe2000000000e */
[-C--:B------:R-:W-:Y:S01]  /*1010*/  FFMA R23, R23, R11.reuse, R20 ;  /* 0x0000000b17177223 */ /* 0x080fe20000000014 */
[----:B------:R-:W2:Y:S01]  /*1020*/  LDS.128 R32, [R60+0x20] ;  /* 0x000020003c207984 */ /* 0x000ea20000000c00 */
[C---:B------:R-:W-:Y:S01]  /*1030*/  FFMA R11, R47.reuse, R11, R10 ;  /* 0x0000000b2f0b7223 */ /* 0x040fe2000000000a */
[----:B------:R-:W-:-:S02]  /*1040*/  FFMA R19, R47, R19, R18 ;  /* 0x000000132f137223 */ /* 0x000fc40000000012 */
[----:B------:R-:W3:Y:S04]  /*1050*/  LDS.128 R40, [R51.X4+UR5+0x8a0] ;  /* 0x0008a00533287984 */ /* 0x000ee80008004c00 */
[----:B------:R-:W4:Y:S01]  /*1060*/  LDS.128 R44, [R51.X4+UR5+0xa0] ;  /* 0x0000a005332c7984 */ /* 0x000f220008004c00 */
[----:B-1----:R-:W-:Y:S01]  /*1070*/  FFMA R8, R36, R24, R23 ;  /* 0x0000001824087223 */ /* 0x002fe20000000017 */
[----:B--2---:R-:W-:-:S03]  /*1080*/  FFMA R10, R28, R32, R17 ;  /* 0x000000201c0a7223 */ /* 0x004fc60000000011 */
[----:B------:R-:W-:Y:S01]  /*1090*/  FFMA R17, R37, R25, R8 ;  /* 0x0000001925117223 */ /* 0x000fe20000000008 */
[----:B------:R-:W-:Y:S01]  /*10a0*/  FFMA R28, R28, R24, R15 ;  /* 0x000000181c1c7223 */ /* 0x000fe2000000000f */
[----:B------:R-:W-:Y:S01]  /*10b0*/  FFMA R36, R36, R32, R21 ;  /* 0x0000002024247223 */ /* 0x000fe20000000015 */
[C---:B---3--:R-:W-:Y:S01]  /*10c0*/  FFMA R8, R40.reuse, R24, R13 ;  /* 0x0000001828087223 */ /* 0x048fe2000000000d */
[----:B------:R-:W-:Y:S01]  /*10d0*/  FFMA R40, R40, R32, R9 ;  /* 0x0000002028287223 */ /* 0x000fe20000000009 */
[C---:B------:R-:W-:Y:S01]  /*10e0*/  FFMA R15, R29.reuse, R33, R10 ;  /* 0x000000211d0f7223 */ /* 0x040fe2000000000a */
[-C--:B------:R-:W-:Y:S01]  /*10f0*/  FFMA R29, R29, R25.reuse, R28 ;  /* 0x000000191d1d7223 */ /* 0x080fe2000000001c */
[C---:B----4-:R-:W-:Y:S01]  /*1100*/  FFMA R24, R44.reuse, R24, R11 ;  /* 0x000000182c187223 */ /* 0x050fe2000000000b */
[C---:B------:R-:W-:Y:S01]  /*1110*/  FFMA R9, R41.reuse, R25, R8 ;  /* 0x0000001929097223 */ /* 0x040fe20000000008 */
[----:B------:R-:W-:Y:S01]  /*1120*/  FFMA R32, R44, R32, R19 ;  /* 0x000000202c207223 */ /* 0x000fe20000000013 */
[-C--:B------:R-:W-:Y:S01]  /*1130*/  FFMA R41, R41, R33.reuse, R40 ;  /* 0x0000002129297223 */ /* 0x080fe20000000028 */
[----:B------:R-:W-:Y:S01]  /*1140*/  FFMA R37, R37, R33, R36 ;  /* 0x0000002125257223 */ /* 0x000fe20000000024 */
[C---:B------:R-:W-:Y:S01]  /*1150*/  FFMA R25, R45.reuse, R25, R24 ;  /* 0x000000192d197223 */ /* 0x040fe20000000018 */
[----:B------:R-:W-:Y:S01]  /*1160*/  FFMA R28, R30, R34, R15 ;  /* 0x000000221e1c7223 */ /* 0x000fe2000000000f */
[-C--:B------:R-:W-:Y:S01]  /*1170*/  FFMA R36, R38, R26.reuse, R17 ;  /* 0x0000001a26247223 */ /* 0x080fe20000000011 */
[C---:B------:R-:W-:Y:S01]  /*1180*/  FFMA R24, R42.reuse, R26, R9 ;  /* 0x0000001a2a187223 */ /* 0x040fe20000000009 */
[----:B------:R-:W-:Y:S01]  /*1190*/  FFMA R33, R45, R33, R32 ;  /* 0x000000212d217223 */ /* 0x000fe20000000020 */
[-C--:B------:R-:W-:Y:S01]  /*11a0*/  FFMA R42, R42, R34.reuse, R41 ;  /* 0x000000222a2a7223 */ /* 0x080fe20000000029 */
[----:B------:R-:W-:Y:S01]  /*11b0*/  LDS.128 R12, [R51.X4+UR5+0x30] ;  /* 0x00003005330c7984 */ /* 0x000fe20008004c00 */
[----:B------:R-:W-:Y:S01]  /*11c0*/  FFMA R38, R38, R34, R37 ;  /* 0x0000002226267223 */ /* 0x000fe20000000025 */
[----:B------:R-:W-:Y:S01]  /*11d0*/  FFMA R30, R30, R26, R29 ;  /* 0x0000001a1e1e7223 */ /* 0x000fe2000000001d */
[C---:B------:R-:W-:Y:S01]  /*11e0*/  FFMA R34, R46.reuse, R34, R33 ;  /* 0x000000222e227223 */ /* 0x040fe20000000021 */
[----:B------:R-:W1:Y:S01]  /*11f0*/  LDS.128 R16, [R60+0x30] ;  /* 0x000030003c107984 */ /* 0x000e620000000c00 */
[----:B------:R-:W-:Y:S01]  /*1200*/  FFMA R26, R46, R26, R25 ;  /* 0x0000001a2e1a7223 */ /* 0x000fe20000000019 */
[C---:B------:R-:W-:Y:S01]  /*1210*/  FFMA R25, R43.reuse, R35, R42 ;  /* 0x000000232b197223 */ /* 0x040fe2000000002a */
[----:B------:R-:W-:Y:S01]  /*1220*/  FFMA R29, R43, R27, R24 ;  /* 0x0000001b2b1d7223 */ /* 0x000fe20000000018 */
[----:B------:R-:W2:Y:S01]  /*1230*/  LDS.128 R8, [R60+0xb0] ;  /* 0x0000b0003c087984 */ /* 0x000ea20000000c00 */
[-C--:B------:R-:W-:Y:S01]  /*1240*/  FFMA R33, R31, R35.reuse, R28 ;  /* 0x000000231f217223 */ /* 0x080fe2000000001c */
[----:B------:R-:W-:Y:S01]  /*1250*/  FFMA R37, R39, R35, R38 ;  /* 0x0000002327257223 */ /* 0x000fe20000000026 */
[-C--:B------:R-:W-:Y:S01]  /*1260*/  FFMA R31, R31, R27.reuse, R30 ;  /* 0x0000001b1f1f7223 */ /* 0x080fe2000000001e */
[----:B------:R-:W3:Y:S01]  /*1270*/  LDS.128 R20, [R51.X4+UR5+0x830] ;  /* 0x0008300533147984 */ /* 0x000ee20008004c00 */
[-C--:B------:R-:W-:Y:S01]  /*1280*/  FFMA R39, R39, R27.reuse, R36 ;  /* 0x0000001b27277223 */ /* 0x080fe20000000024 */
[C---:B------:R-:W-:Y:S01]  /*1290*/  FFMA R27, R47.reuse, R27, R26 ;  /* 0x0000001b2f1b7223 */ /* 0x040fe2000000001a */
[----:B------:R-:W-:Y:S01]  /*12a0*/  FFMA R35, R47, R35, R34 ;  /* 0x000000232f237223 */ /* 0x000fe20000000022 */
[----:B------:R-:W4:Y:S04]  /*12b0*/  LDS.128 R40, [R51.X4+UR5+0x8b0] ;  /* 0x0008b00533287984 */ /* 0x000f280008004c00 */
[----:B------:R-:W4:Y:S01]  /*12c0*/  LDS.128 R44, [R51.X4+UR5+0xb0] ;  /* 0x0000b005332c7984 */ /* 0x000f220008004c00 */
[C---:B-1----:R-:W-:Y:S01]  /*12d0*/  FFMA R24, R12.reuse, R16, R33 ;  /* 0x000000100c187223 */ /* 0x042fe20000000021 */
[----:B--2---:R-:W-:-:S03]  /*12e0*/  FFMA R26, R12, R8, R31 ;  /* 0x000000080c1a7223 */ /* 0x004fc6000000001f */
[C---:B------:R-:W-:Y:S01]  /*12f0*/  FFMA R31, R13.reuse, R17, R24 ;  /* 0x000000110d1f7223 */ /* 0x040fe20000000018 */
[C---:B---3--:R-:W-:Y:S01]  /*1300*/  FFMA R12, R20.reuse, R8, R39 ;  /* 0x00000008140c7223 */ /* 0x048fe20000000027 */
[-C--:B------:R-:W-:Y:S01]  /*1310*/  FFMA R13, R13, R9.reuse, R26 ;  /* 0x000000090d0d7223 */ /* 0x080fe2000000001a */
[----:B------:R-:W-:Y:S01]  /*1320*/  FFMA R20, R20, R16, R37 ;  /* 0x0000001014147223 */ /* 0x000fe20000000025 */
[C---:B----4-:R-:W-:Y:S01]  /*1330*/  FFMA R24, R40.reuse, R8, R29 ;  /* 0x0000000828187223 */ /* 0x050fe2000000001d */
[-C--:B------:R-:W-:Y:S01]  /*1340*/  FFMA R33, R21, R9.reuse, R12 ;  /* 0x0000000915217223 */ /* 0x080fe2000000000c */
[----:B------:R-:W-:Y:S01]  /*1350*/  FFMA R40, R40, R16, R25 ;  /* 0x0000001028287223 */ /* 0x000fe20000000019 */
[C---:B------:R-:W-:Y:S01]  /*1360*/  FFMA R12, R14.reuse, R18, R31 ;  /* 0x000000120e0c7223 */ /* 0x040fe2000000001f */
[----:B------:R-:W-:Y:S01]  /*1370*/  FFMA R14, R14, R10, R13 ;  /* 0x0000000a0e0e7223 */ /* 0x000fe2000000000d */
[C---:B------:R-:W-:Y:S01]  /*1380*/  FFMA R8, R44.reuse, R8, R27 ;  /* 0x000000082c087223 */ /* 0x040fe2000000001b */
[C---:B------:R-:W-:Y:S01]  /*1390*/  FFMA R13, R41.reuse, R9, R24 ;  /* 0x00000009290d7223 */ /* 0x040fe20000000018 */
[----:B------:R-:W-:Y:S01]  /*13a0*/  FFMA R41, R41, R17, R40 ;  /* 0x0000001129297223 */ /* 0x000fe20000000028 */
[----:B------:R-:W-:Y:S01]  /*13b0*/  FFMA R16, R44, R16, R35 ;  /* 0x000000102c107223 */ /* 0x000fe20000000023 */
[----:B------:R-:W-:Y:S01]  /*13c0*/  FFMA R9, R45, R9, R8 ;  /* 0x000000092d097223 */ /* 0x000fe20000000008 */
[-C--:B------:R-:W-:Y:S01]  /*13d0*/  FFMA R21, R21, R17.reuse, R20 ;  /* 0x0000001115157223 */ /* 0x080fe20000000014 */
[C---:B------:R-:W-:Y:S01]  /*13e0*/  FFMA R8, R42.reuse, R10, R13 ;  /* 0x0000000a2a087223 */ /* 0x040fe2000000000d */
[----:B------:R-:W-:Y:S01]  /*13f0*/  FFMA R42, R42, R18, R41 ;  /* 0x000000122a2a7223 */ /* 0x000fe20000000029 */
[----:B------:R-:W-:Y:S01]  /*1400*/  FFMA R17, R45, R17, R16 ;  /* 0x000000112d117223 */ /* 0x000fe20000000010 */
[----:B------:R-:W-:Y:S01]  /*1410*/  LDS.128 R24, [R60+0xc0] ;  /* 0x0000c0003c187984 */ /* 0x000fe20000000c00 */
[C---:B------:R-:W-:Y:S01]  /*1420*/  FFMA R20, R22.reuse, R10, R33 ;  /* 0x0000000a16147223 */ /* 0x040fe20000000021 */
[----:B------:R-:W-:Y:S01]  /*1430*/  FFMA R22, R22, R18, R21 ;  /* 0x0000001216167223 */ /* 0x000fe20000000015 */
[C---:B------:R-:W-:Y:S01]  /*1440*/  FFMA R10, R46.reuse, R10, R9 ;  /* 0x0000000a2e0a7223 */ /* 0x040fe20000000009 */
[----:B------:R-:W1:Y:S01]  /*1450*/  LDS.128 R28, [R51.X4+UR5+0x840] ;  /* 0x00084005331c7984 */ /* 0x000e620008004c00 */
[----:B------:R-:W-:Y:S01]  /*1460*/  FFMA R18, R46, R18, R17 ;  /* 0x000000122e127223 */ /* 0x000fe20000000011 */
[C---:B------:R-:W-:Y:S01]  /*1470*/  FFMA R9, R43.reuse, R19, R42 ;  /* 0x000000132b097223 */ /* 0x040fe2000000002a */
[----:B------:R-:W-:Y:S01]  /*1480*/  FFMA R13, R43, R11, R8 ;  /* 0x0000000b2b0d7223 */ /* 0x000fe20000000008 */
[----:B------:R-:W-:Y:S01]  /*1490*/  LDS.128 R36, [R51.X4+UR5+0x40] ;  /* 0x0000400533247984 */ /* 0x000fe20008004c00 */
[-C--:B------:R-:W-:Y:S01]  /*14a0*/  FFMA R17, R15, R19.reuse, R12 ;  /* 0x000000130f117223 */ /* 0x080fe2000000000c */
[----:B------:R-:W-:Y:S01]  /*14b0*/  FFMA R21, R23, R19, R22 ;  /* 0x0000001317157223 */ /* 0x000fe20000000016 */
[-C--:B------:R-:W-:Y:S01]  /*14c0*/  FFMA R15, R15, R11.reuse, R14 ;  /* 0x0000000b0f0f7223 */ /* 0x080fe2000000000e */
[----:B------:R-:W2:Y:S01]  /*14d0*/  LDS.128 R32, [R60+0x40] ;  /* 0x000040003c207984 */ /* 0x000ea20000000c00 */
[-C--:B------:R-:W-:Y:S01]  /*14e0*/  FFMA R23, R23, R11.reuse, R20 ;  /* 0x0000000b17177223 */ /* 0x080fe20000000014 */
[C---:B------:R-:W-:Y:S01]  /*14f0*/  FFMA R11, R47.reuse, R11, R10 ;  /* 0x0000000b2f0b7223 */ /* 0x040fe2000000000a */
[----:B------:R-:W-:Y:S01]  /*1500*/  FFMA R19, R47, R19, R18 ;  /* 0x000000132f137223 */ /* 0x000fe20000000012 */
        /* <DEDUP_REMOVED lines=14> */
[----:B------:R-:W-:Y:S01]  /*15f0*/  FFMA R41, R41, R33, R40 ;  /* 0x0000002129297223 */ /* 0x000fe20000000028 */
[----:B------:R-:W-:Y:S01]  /*1600*/  FFMA R25, R45, R25, R24 ;  /* 0x000000192d197223 */ /* 0x000fe20000000018 */
[-C--:B------:R-:W-:Y:S01]  /*1610*/  FFMA R29, R29, R33.reuse, R28 ;  /* 0x000000211d1d7223 */ /* 0x080fe2000000001c */
[-C--:B------:R-:W-:Y:S01]  /*1620*/  FFMA R36, R30, R26.reuse, R17 ;  /* 0x0000001a1e247223 */ /* 0x080fe20000000011 */
[----:B------:R-:W-:Y:S01]  /*1630*/  FFMA R24, R42, R26, R9 ;  /* 0x0000001a2a187223 */ /* 0x000fe20000000009 */
[-C--:B------:R-:W-:Y:S01]  /*1640*/  FFMA R28, R38, R34.reuse, R15 ;  /* 0x00000022261c7223 */ /* 0x080fe2000000000f */
[----:B------:R-:W-:Y:S01]  /*1650*/  LDS.128 R8, [R51.X4+UR5+0x50] ;  /* 0x0000500533087984 */ /* 0x000fe20008004c00 */
[----:B------:R-:W-:Y:S01]  /*1660*/  FFMA R33, R45, R33, R32 ;  /* 0x000000212d217223 */ /* 0x000fe20000000020 */
[-C--:B------:R-:W-:Y:S01]  /*1670*/  FFMA R42, R42, R34.reuse, R41 ;  /* 0x000000222a2a7223 */ /* 0x080fe20000000029 */
[----:B------:R-:W-:Y:S01]  /*1680*/  FFMA R30, R30, R34, R29 ;  /* 0x000000221e1e7223 */ /* 0x000fe2000000001d */
[----:B------:R-:W1:Y:S01]  /*1690*/  LDS.128 R16, [R60+0x50] ;  /* 0x000050003c107984 */ /* 0x000e620000000c00 */
[----:B------:R-:W-:Y:S01]  /*16a0*/  FFMA R38, R38, R26, R37 ;  /* 0x0000001a26267223 */ /* 0x000fe20000000025 */
[C---:B------:R-:W-:Y:S01]  /*16b0*/  FFMA R34, R46.reuse, R34, R33 ;  /* 0x000000222e227223 */ /* 0x040fe20000000021 */
[----:B------:R-:W-:Y:S01]  /*16c0*/  FFMA R26, R46, R26, R25 ;  /* 0x0000001a2e1a7223 */ /* 0x000fe20000000019 */
[----:B------:R-:W2:Y:S01]  /*16d0*/  LDS.128 R20, [R60+0xd0] ;  /* 0x0000d0003c147984 */ /* 0x000ea20000000c00 */
[-C--:B------:R-:W-:Y:S01]  /*16e0*/  FFMA R33, R39, R35.reuse, R28 ;  /* 0x0000002327217223 */ /* 0x080fe2000000001c */
[-C--:B------:R-:W-:Y:S01]  /*16f0*/  FFMA R37, R31, R35.reuse, R30 ;  /* 0x000000231f257223 */ /* 0x080fe2000000001e */
[C---:B------:R-:W-:Y:S01]  /*1700*/  FFMA R25, R43.reuse, R35, R42 ;  /* 0x000000232b197223 */ /* 0x040fe2000000002a */
[----:B------:R-:W3:Y:S01]  /*1710*/  LDS.128 R12, [R51.X4+UR5+0x850] ;  /* 0x00085005330c7984 */ /* 0x000ee20008004c00 */
[-C--:B------:R-:W-:Y:S01]  /*1720*/  FFMA R29, R43, R27.reuse, R24 ;  /* 0x0000001b2b1d7223 */ /* 0x080fe20000000018 */
[-C--:B------:R-:W-:Y:S01]  /*1730*/  FFMA R39, R39, R27.reuse, R38 ;  /* 0x0000001b27277223 */ /* 0x080fe20000000026 */
[-C--:B------:R-:W-:Y:S01]  /*1740*/  FFMA R31, R31, R27.reuse, R36 ;  /* 0x0000001b1f1f7223 */ /* 0x080fe20000000024 */
[----:B------:R-:W4:Y:S01]  /*1750*/  LDS.128 R40, [R51.X4+UR5+0x8d0] ;  /* 0x0008d00533287984 */ /* 0x000f220008004c00 */
[C---:B------:R-:W-:Y:S01]  /*1760*/  FFMA R27, R47.reuse, R27, R26 ;  /* 0x0000001b2f1b7223 */ /* 0x040fe2000000001a */
[----:B------:R-:W-:-:S02]  /*1770*/  FFMA R35, R47, R35, R34 ;  /* 0x000000232f237223 */ /* 0x000fc40000000022 */
[----:B------:R-:W4:Y:S01]  /*1780*/  LDS.128 R44, [R51.X4+UR5+0xd0] ;  /* 0x0000d005332c7984 */ /* 0x000f220008004c00 */
[C---:B-1----:R-:W-:Y:S01]  /*1790*/  FFMA R24, R8.reuse, R16, R33 ;  /* 0x0000001008187223 */ /* 0x042fe20000000021 */
[-C--:B--2---:R-:W-:Y:S01]  /*17a0*/  FFMA R26, R8, R20.reuse, R39 ;  /* 0x00000014081a7223 */ /* 0x084fe20000000027 */
[C---:B---3--:R-:W-:Y:S01]  /*17b0*/  FFMA R8, R12.reuse, R20, R31 ;  /* 0x000000140c087223 */ /* 0x048fe2000000001f */
[----:B------:R-:W-:Y:S01]  /*17c0*/  FFMA R12, R12, R16, R37 ;  /* 0x000000100c0c7223 */ /* 0x000fe20000000025 */
[C---:B------:R-:W-:Y:S01]  /*17d0*/  FFMA R31, R9.reuse, R17, R24 ;  /* 0x00000011091f7223 */ /* 0x040fe20000000018 */
[-C--:B------:R-:W-:Y:S01]  /*17e0*/  FFMA R9, R9, R21.reuse, R26 ;  /* 0x0000001509097223 */ /* 0x080fe2000000001a */
[C---:B------:R-:W-:Y:S01]  /*17f0*/  FFMA R33, R13.reuse, R21, R8 ;  /* 0x000000150d217223 */ /* 0x040fe20000000008 */
[C---:B----4-:R-:W-:Y:S01]  /*1800*/  FFMA R24, R40.reuse, R20, R29 ;  /* 0x0000001428187223 */ /* 0x050fe2000000001d */
[----:B------:R-:W-:Y:S01]  /*1810*/  FFMA R13, R13, R17, R12 ;  /* 0x000000110d0d7223 */ /* 0x000fe2000000000c */
[----:B------:R-:W-:Y:S01]  /*1820*/  FFMA R40, R40, R16, R25 ;  /* 0x0000001028287223 */ /* 0x000fe20000000019 */
[----:B------:R-:W-:Y:S01]  /*1830*/  FFMA R8, R10, R18, R31 ;  /* 0x000000120a087223 */ /* 0x000fe2000000001f */
[----:B------:R-:W-:Y:S01]  /*1840*/  FFMA R12, R14, R22, R33 ;  /* 0x000000160e0c7223 */ /* 0x000fe20000000021 */
[----:B------:R-:W-:Y:S01]  /*1850*/  FFMA R16, R44, R16, R35 ;  /* 0x000000102c107223 */ /* 0x000fe20000000023 */
[----:B------:R-:W-:Y:S01]  /*1860*/  LDS.128 R28, [R51.X4+UR5+0x60] ;  /* 0x00006005331c7984 */ /* 0x000fe20008004c00 */
[----:B------:R-:W-:Y:S01]  /*1870*/  FFMA R10, R10, R22, R9 ;  /* 0x000000160a0a7223 */ /* 0x000fe20000000009 */
[----:B------:R-:W-:Y:S01]  /*1880*/  FFMA R20, R44, R20, R27 ;  /* 0x000000142c147223 */ /* 0x000fe2000000001b */
[C---:B------:R-:W-:Y:S01]  /*1890*/  FFMA R9, R41.reuse, R21, R24 ;  /* 0x0000001529097223 */ /* 0x040fe20000000018 */
[----:B------:R-:W1:Y:S01]  /*18a0*/  LDS.128 R32, [R60+0x60] ;  /* 0x000060003c207984 */ /* 0x000e620000000c00 */
[-C--:B------:R-:W-:Y:S01]  /*18b0*/  FFMA R41, R41, R17.reuse, R40 ;  /* 0x0000001129297223 */ /* 0x080fe20000000028 */
[----:B------:R-:W-:Y:S01]  /*18c0*/  FFMA R17, R45, R17, R16 ;  /* 0x000000112d117223 */ /* 0x000fe20000000010 */
[----:B------:R-:W-:Y:S01]  /*18d0*/  FFMA R16, R42, R22, R9 ;  /* 0x000000162a107223 */ /* 0x000fe20000000009 */
[----:B------:R-:W2:Y:S01]  /*18e0*/  LDS.128 R36, [R60+0xe0] ;  /* 0x0000e0003c247984 */ /* 0x000ea20000000c00 */
[-C--:B------:R-:W-:Y:S01]  /*18f0*/  FFMA R14, R14, R18.reuse, R13 ;  /* 0x000000120e0e7223 */ /* 0x080fe2000000000d */
[-C--:B------:R-:W-:Y:S01]  /*1900*/  FFMA R42, R42, R18.reuse, R41 ;  /* 0x000000122a2a7223 */ /* 0x080fe20000000029 */
[----:B------:R-:W-:Y:S01]  /*1910*/  FFMA R18, R46, R18, R17 ;  /* 0x000000122e127223 */ /* 0x000fe20000000011 */
[----:B------:R-:W3:Y:S01]  /*1920*/  LDS.128 R24, [R51.X4+UR5+0x860] ;  /* 0x0008600533187984 */ /* 0x000ee20008004c00 */
[C---:B------:R-:W-:Y:S01]  /*1930*/  FFMA R9, R11.reuse, R19, R8 ;  /* 0x000000130b097223 */ /* 0x040fe20000000008 */
[----:B------:R-:W-:Y:S01]  /*1940*/  FFMA R11, R11, R23, R10 ;  /* 0x000000170b0b7223 */ /* 0x000fe2000000000a */
[-C--:B------:R-:W-:Y:S01]  /*1950*/  FFMA R13, R15, R19.reuse, R14 ;  /* 0x000000130f0d7223 */ /* 0x080fe2000000000e */
[-C--:B------:R-:W-:Y:S01]  /*1960*/  FFMA R17, R43, R19.reuse, R42 ;  /* 0x000000132b117223 */ /* 0x080fe2000000002a */
[----:B------:R-:W-:Y:S01]  /*1970*/  FFMA R19, R47, R19, R18 ;  /* 0x000000132f137223 */ /* 0x000fe20000000012 */
[-C--:B------:R-:W-:Y:S01]  /*1980*/  FFMA R15, R15, R23.reuse, R12 ;  /* 0x000000170f0f7223 */ /* 0x080fe2000000000c */
[----:B------:R-:W-:Y:S01]  /*1990*/  FFMA R43, R43, R23, R16 ;  /* 0x000000172b2b7223 */ /* 0x000fe20000000010 */
[----:B------:R-:W-:-:S04]  /*19a0*/  FFMA R21, R45, R21, R20 ;  /* 0x000000152d157223 */ /* 0x000fc80000000014 */
[----:B------:R-:W-:-:S04]  /*19b0*/  FFMA R22, R46, R22, R21 ;  /* 0x000000162e167223 */ /* 0x000fc80000000015 */
[----:B------:R-:W-:Y:S02]  /*19c0*/  FFMA R23, R47, R23, R22 ;  /* 0x000000172f177223 */ /* 0x000fe40000000016 */
        /* <DEDUP_REMOVED lines=8> */
[----:B------:R-:W2:Y:S01]  /*1a50*/  LDS.128 R12, [R51.X4+UR5+0xe0] ;  /* 0x0000e005330c7984 */ /* 0x000ea20008004c00 */
[C---:B------:R-:W-:Y:S01]  /*1a60*/  FFMA R41, R25.reuse, R37, R16 ;  /* 0x0000002519297223 */ /* 0x040fe20000000010 */
[----:B------:R-:W-:Y:S01]  /*1a70*/  FFMA R25, R25, R33, R24 ;  /* 0x0000002119197223 */ /* 0x000fe20000000018 */
[C---:B------:R-:W-:Y:S01]  /*1a80*/  FFMA R24, R30.reuse, R34, R21 ;  /* 0x000000221e187223 */ /* 0x040fe20000000015 */
[-C--:B------:R-:W-:Y:S01]  /*1a90*/  FFMA R30, R30, R38.reuse, R29 ;  /* 0x000000261e1e7223 */ /* 0x080fe2000000001d */
[C---:B------:R-:W-:Y:S01]  /*1aa0*/  FFMA R28, R26.reuse, R38, R41 ;  /* 0x000000261a1c7223 */ /* 0x040fe20000000029 */
[----:B------:R-:W-:-:S03]  /*1ab0*/  FFMA R26, R26, R34, R25 ;  /* 0x000000221a1a7223 */ /* 0x000fc60000000019 */
[----:B------:R-:W-:Y:S01]  /*1ac0*/  FFMA R29, R27, R39, R28 ;  /* 0x000000271b1d7223 */ /* 0x000fe2000000001c */
[C---:B-1----:R-:W-:Y:S01]  /*1ad0*/  FFMA R16, R8.reuse, R32, R17 ;  /* 0x0000002008107223 */ /* 0x042fe20000000011 */
[-C--:B------:R-:W-:Y:S02]  /*1ae0*/  FFMA R8, R8, R36.reuse, R43 ;  /* 0x0000002408087223 */ /* 0x080fe4000000002b */
[----:B------:R-:W-:Y:S01]  /*1af0*/  LDS.128 R40, [R60+0xf0] ;  /* 0x0000f0003c287984 */ /* 0x000fe20000000c00 */
[C---:B------:R-:W-:Y:S01]  /*1b00*/  FFMA R25, R9.reuse, R33, R16 ;  /* 0x0000002109197223 */ /* 0x040fe20000000010 */
[C---:B--2---:R-:W-:Y:S01]  /*1b10*/  FFMA R36, R12.reuse, R36, R23 ;  /* 0x000000240c247223 */ /* 0x044fe20000000017 */
[----:B------:R-:W-:Y:S01]  /*1b20*/  FFMA R12, R12, R32, R19 ;  /* 0x000000200c0c7223 */ /* 0x000fe20000000013 */
[----:B------:R-:W-:Y:S01]  /*1b30*/  LDS.128 R20, [R60+0x70] ;  /* 0x000070003c147984 */ /* 0x000fe20000000c00 */
[-C--:B------:R-:W-:Y:S01]  /*1b40*/  FFMA R9, R9, R37.reuse, R8 ;  /* 0x0000002509097223 */ /* 0x080fe20000000008 */
[C---:B------:R-:W-:Y:S01]  /*1b50*/  FFMA R37, R13.reuse, R37, R36 ;  /* 0x000000250d257223 */ /* 0x040fe20000000024 */
[----:B------:R-:W-:Y:S01]  /*1b60*/  FFMA R13, R13, R33, R12 ;  /* 0x000000210d0d7223 */ /* 0x000fe2000000000c */
[----:B------:R-:W1:Y:S01]  /*1b70*/  LDS.128 R16, [R51.X4+UR5+0x70] ;  /* 0x0000700533107984 */ /* 0x000e620008004c00 */
[C---:B------:R-:W-:Y:S01]  /*1b80*/  FFMA R8, R10.reuse, R38, R9 ;  /* 0x000000260a087223 */ /* 0x040fe20000000009 */
[-C--:B------:R-:W-:Y:S01]  /*1b90*/  FFMA R10, R10, R34.reuse, R25 ;  /* 0x000000220a0a7223 */ /* 0x080fe20000000019 */
[-C--:B------:R-:W-:Y:S01]  /*1ba0*/  FFMA R9, R31, R35.reuse, R24 ;  /* 0x000000231f097223 */ /* 0x080fe20000000018 */
[C---:B------:R-:W-:Y:S01]  /*1bb0*/  FFMA R34, R14.reuse, R34, R13 ;  /* 0x000000220e227223 */ /* 0x040fe2000000000d */
[----:B------:R-:W-:Y:S01]  /*1bc0*/  FFMA R13, R27, R35, R26 ;  /* 0x000000231b0d7223 */ /* 0x000fe2000000001a */
[-C--:B------:R-:W-:Y:S01]  /*1bd0*/  FFMA R27, R11, R39.reuse, R8 ;  /* 0x000000270b1b7223 */ /* 0x080fe20000000008 */
[----:B------:R-:W-:Y:S01]  /*1be0*/  FFMA R31, R31, R39, R30 ;  /* 0x000000271f1f7223 */ /* 0x000fe2000000001e */
[-C--:B------:R-:W-:Y:S01]  /*1bf0*/  FFMA R25, R11, R35.reuse, R10 ;  /* 0x000000230b197223 */ /* 0x080fe2000000000a */
[----:B------:R-:W-:Y:S01]  /*1c00*/  FFMA R14, R14, R38, R37 ;  /* 0x000000260e0e7223 */ /* 0x000fe20000000025 */
[----:B------:R-:W-:-:S03]  /*1c10*/  FFMA R35, R15, R35, R34 ;  /* 0x000000230f237223 */ /* 0x000fc60000000022 */
[----:B------:R-:W-:Y:S01]  /*1c20*/  FFMA R39, R15, R39, R14 ;  /* 0x000000270f277223 */ /* 0x000fe2000000000e */
[C---:B-1----:R-:W-:Y:S01]  /*1c30*/  FFMA R8, R16.reuse, R20, R9 ;  /* 0x0000001410087223 */ /* 0x042fe20000000009 */
[----:B------:R-:W-:-:S03]  /*1c40*/  FFMA R16, R16, R40, R31 ;  /* 0x0000002810107223 */ /* 0x000fc6000000001f */
[C---:B------:R-:W-:Y:S01]  /*1c50*/  FFMA R9, R17.reuse, R21, R8 ;  /* 0x0000001511097223 */ /* 0x040fe20000000008 */
[----:B------:R-:W-:-:S03]  /*1c60*/  FFMA R17, R17, R41, R16 ;  /* 0x0000002911117223 */ /* 0x000fc60000000010 */
[C---:B------:R-:W-:Y:S01]  /*1c70*/  FFMA R16, R18.reuse, R22, R9 ;  /* 0x0000001612107223 */ /* 0x040fe20000000009 */
[----:B------:R-:W-:Y:S01]  /*1c80*/  FFMA R24, R18, R42, R17 ;  /* 0x0000002a12187223 */ /* 0x000fe20000000011 */
[----:B------:R-:W1:Y:S01]  /*1c90*/  LDS.128 R8, [R51.X4+UR5+0x8f0] ;  /* 0x0008f00533087984 */ /* 0x000e620008004c00 */
[C---:B------:R-:W-:Y:S01]  /*1ca0*/  FFMA R18, R44.reuse, R40, R29 ;  /* 0x000000282c127223 */ /* 0x040fe2000000001d */
[----:B------:R-:W-:Y:S01]  /*1cb0*/  FFMA R44, R44, R20, R13 ;  /* 0x000000142c2c7223 */ /* 0x000fe2000000000d */
[C---:B------:R-:W-:Y:S01]  /*1cc0*/  LEA R29, R50.reuse, R55, 0xc ;  /* 0x00000037321d7211 */ /* 0x040fe200078e60ff */
[----:B------:R-:W2:Y:S01]  /*1cd0*/  LDS.128 R12, [R51.X4+UR5+0xf0] ;  /* 0x0000f005330c7984 */ /* 0x000ea20008004c00 */
[----:B------:R-:W-:Y:S01]  /*1ce0*/  USHF.L.U32 UR5, UR4, 0xc, URZ ;  /* 0x0000000c04057899 */ /* 0x000fe2000800063f */
[C---:B------:R-:W-:Y:S01]  /*1cf0*/  FFMA R17, R45.reuse, R21, R44 ;  /* 0x000000152d117223 */ /* 0x040fe2000000002c */
[----:B------:R-:W-:Y:S01]  /*1d00*/  FFMA R45, R45, R41, R18 ;  /* 0x000000292d2d7223 */ /* 0x000fe20000000012 */
[----:B------:R-:W-:Y:S01]  /*1d10*/  LEA R18, R50, 0x4000, 0xd ;  /* 0x0000400032127811 */ /* 0x000fe200078e68ff */
[----:B------:R-:W-:Y:S06]  /*1d20*/  BAR.SYNC 0x0 ;  /* 0x0000000000007b1d */ /* 0x000fec0000000000 */
[-C--:B------:R-:W-:Y:S01]  /*1d30*/  IADD3 R31, R55, R18.reuse, RZ ;  /* 0x00000012371f7210 */ /* 0x080fe20007ffe0ff */
[----:B------:R-:W-:Y:S01]  /*1d40*/  @!PT LDS RZ, [RZ] ;  /* 0x00000000fffff984 */ /* 0x000fe20000000800 */
[----:B------:R-:W-:Y:S01]  /*1d50*/  @!PT LDS RZ, [RZ] ;  /* 0x00000000fffff984 */ /* 0x000fe20000000800 */
[----:B------:R-:W-:Y:S01]  /*1d60*/  @!PT LDS RZ, [RZ] ;  /* 0x00000000fffff984 */ /* 0x000fe20000000800 */
[----:B------:R3:W-:Y:S01]  /*1d70*/  LDGSTS.E.BYPASS.128 [R29], [R48.64], !P1 ;  /* 0x00000000301d7fae */ /* 0x0007e2000c901c48 */
[----:B------:R-:W-:Y:S01]  /*1d80*/  IADD3 R33, R53, R18, RZ ;  /* 0x0000001235217210 */ /* 0x000fe20007ffe0ff */
[C---:B------:R-:W-:Y:S01]  /*1d90*/  FFMA R18, R19.reuse, R23, R16 ;  /* 0x0000001713127223 */ /* 0x040fe20000000010 */
[C---:B------:R-:W-:Y:S01]  /*1da0*/  FFMA R26, R46.reuse, R22, R17 ;  /* 0x000000162e1a7223 */ /* 0x040fe20000000011 */
[----:B------:R-:W0:Y:S01]  /*1db0*/  LDGDEPBAR ;  /* 0x00000000000079af */ /* 0x000e220000000000 */
[----:B------:R-:W-:Y:S01]  /*1dc0*/  FFMA R19, R19, R43, R24 ;  /* 0x0000002b13137223 */ /* 0x000fe20000000018 */
[----:B------:R-:W-:Y:S01]  /*1dd0*/  FFMA R24, R46, R42, R45 ;  /* 0x0000002a2e187223 */ /* 0x000fe2000000002d */
[C---:B------:R-:W-:Y:S01]  /*1de0*/  FFMA R46, R47.reuse, R23, R26 ;  /* 0x000000172f2e7223 */ /* 0x040fe2000000001a */
[----:B------:R4:W-:Y:S02]  /*1df0*/  LDGSTS.E.BYPASS.128 [R31], [R6.64], !P1 ;  /* 0x00000000061f7fae */ /* 0x0009e4000c901c48 */
[----:B------:R-:W-:-:S02]  /*1e00*/  FFMA R47, R47, R43, R24 ;  /* 0x0000002b2f2f7223 */ /* 0x000fc40000000018 */
[----:B------:R1:W-:Y:S01]  /*1e10*/  LDGSTS.E.BYPASS.128 [R33], [R4.64], !P1 ;  /* 0x0000000004217fae */ /* 0x0003e2000c901c48 */
[----:B---3--:R-:W-:-:S03]  /*1e20*/  IADD3 R48, P3, R48, 0x80, RZ ;  /* 0x0000008030307810 */ /* 0x008fc60007f7e0ff */
[----:B------:R-:W0:Y:S01]  /*1e30*/  LDGDEPBAR ;  /* 0x00000000000079af */ /* 0x000e220000000000 */
[----:B------:R-:W-:Y:S02]  /*1e40*/  IADD3.X R49, RZ, R49, RZ, P3, !PT ;  /* 0x00000031ff317210 */ /* 0x000fe40001ffe4ff */
[----:B----4-:R-:W-:Y:S01]  /*1e50*/  IADD3 R6, P2, R6, 0x80, RZ ;  /* 0x0000008006067810 */ /* 0x010fe20007f5e0ff */
[C---:B-1----:R-:W-:Y:S01]  /*1e60*/  FFMA R16, R8.reuse, R40, R27 ;  /* 0x0000002808107223 */ /* 0x042fe2000000001b */
[----:B------:R-:W-:Y:S01]  /*1e70*/  FFMA R8, R8, R20, R25 ;  /* 0x0000001408087223 */ /* 0x000fe20000000019 */
[----:B------:R-:W-:Y:S02]  /*1e80*/  IADD3 R4, P1, R4, 0x80, RZ ;  /* 0x0000008004047810 */ /* 0x000fe40007f3e0ff */
[C---:B------:R-:W-:Y:S01]  /*1e90*/  FFMA R17, R9.reuse, R41, R16 ;  /* 0x0000002909117223 */ /* 0x040fe20000000010 */
[----:B------:R-:W-:Y:S01]  /*1ea0*/  FFMA R9, R9, R21, R8 ;  /* 0x0000001509097223 */ /* 0x000fe20000000008 */
[C---:B--2---:R-:W-:Y:S01]  /*1eb0*/  FFMA R40, R12.reuse, R40, R39 ;  /* 0x000000280c287223 */ /* 0x044fe20000000027 */
[----:B------:R-:W-:Y:S01]  /*1ec0*/  FFMA R12, R12, R20, R35 ;  /* 0x000000140c0c7223 */ /* 0x000fe20000000023 */
[C---:B------:R-:W-:Y:S01]  /*1ed0*/  FFMA R8, R10.reuse, R42, R17 ;  /* 0x0000002a0a087223 */ /* 0x040fe20000000011 */
[----:B------:R-:W-:Y:S01]  /*1ee0*/  FFMA R10, R10, R22, R9 ;  /* 0x000000160a0a7223 */ /* 0x000fe20000000009 */
[C---:B------:R-:W-:Y:S01]  /*1ef0*/  FFMA R41, R13.reuse, R41, R40 ;  /* 0x000000290d297223 */ /* 0x040fe20000000028 */
[----:B------:R-:W-:Y:S01]  /*1f00*/  FFMA R13, R13, R21, R12 ;  /* 0x000000150d0d7223 */ /* 0x000fe2000000000c */
[----:B------:R-:W-:Y:S01]  /*1f10*/  IADD3.X R5, RZ, R5, RZ, P1, !PT ;  /* 0x00000005ff057210 */ /* 0x000fe20000ffe4ff */
[C---:B------:R-:W-:Y:S01]  /*1f20*/  FFMA R10, R11.reuse, R23, R10 ;  /* 0x000000170b0a7223 */ /* 0x040fe2000000000a */
[----:B------:R-:W-:Y:S01]  /*1f30*/  FFMA R11, R11, R43, R8 ;  /* 0x0000002b0b0b7223 */ /* 0x000fe20000000008 */
[----:B------:R-:W-:Y:S01]  /*1f40*/  FFMA R42, R14, R42, R41 ;  /* 0x0000002a0e2a7223 */ /* 0x000fe20000000029 */
[----:B------:R-:W-:-:S04]  /*1f50*/  DEPBAR.LE SB0, 0x6 ;  /* 0x000081800000791a */ /* 0x000fc80000000000 */
[----:B------:R-:W-:Y:S01]  /*1f60*/  FFMA R8, R14, R22, R13 ;  /* 0x000000160e087223 */ /* 0x000fe2000000000d */
[C---:B------:R-:W-:Y:S01]  /*1f70*/  FFMA R9, R15.reuse, R43, R42 ;  /* 0x0000002b0f097223 */ /* 0x040fe2000000002a */
[----:B------:R-:W-:Y:S02]  /*1f80*/  IADD3.X R7, RZ, R7, RZ, P2, !PT ;  /* 0x00000007ff077210 */ /* 0x000fe400017fe4ff */
[----:B------:R-:W-:Y:S01]  /*1f90*/  FFMA R8, R15, R23, R8 ;  /* 0x000000170f087223 */ /* 0x000fe20000000008 */
[----:B------:R-:W-:Y:S06]  /*1fa0*/  BAR.SYNC 0x0 ;  /* 0x0000000000007b1d */ /* 0x000fec0000000000 */
[----:B------:R-:W-:Y:S01]  /*1fb0*/  @P0 CALL.REL.NOINC `(.L_x_0) ;  /* 0x0000001000000944 */ /* 0x000fe20003c00000 */
[----:B------:R-:W-:Y:S05]  /*1fc0*/  BRA `(.L_x_1) ;  /* 0xffffead000007947 */ /* 0x000fea000383ffff */
.L_x_0:
[----:B------:R-:W-:Y:S01]  /*1fd0*/  LOP3.LUT R5, R54, 0xe, RZ, 0xc0, !PT ;  /* 0x0000000e36057812 */ /* 0x000fe200078ec0ff */
[----:B------:R-:W-:-:S04]  /*1fe0*/  DEPBAR.LE SB0, 0x0 ;  /* 0x000080000000791a */ /* 0x000fc80000000000 */
[----:B------:R-:W-:Y:S01]  /*1ff0*/  IMAD R6, R5, 0x22, R56 ;  /* 0x0000002205067824 */ /* 0x000fe200078e0238 */
[----:B------:R-:W-:Y:S02]  /*2000*/  LEA.HI R5, R56, R5, RZ, 0x1c ;  /* 0x0000000538057211 */ /* 0x000fe400078fe0ff */
[----:B------:R-:W-:Y:S02]  /*2010*/  LOP3.LUT R4, R57, 0x3c, RZ, 0xc0, !PT ;  /* 0x0000003c39047812 */ /* 0x000fe400078ec0ff */
[----:B------:R-:W-:Y:S01]  /*2020*/  SHF.L.U32 R6, R6, 0x1, RZ ;  /* 0x0000000106067819 */ /* 0x000fe200000006ff */
[----:B------:R-:W-:Y:S06]  /*2030*/  BAR.SYNC 0x0 ;  /* 0x0000000000007b1d */ /* 0x000fec0000000000 */
[----:B------:R-:W-:Y:S01]  /*2040*/  IMAD R12, R5, 0x44, R4 ;  /* 0x00000044050c7824 */ /* 0x000fe200078e0204 */
[----:B------:R-:W-:Y:S01]  /*2050*/  STS.64 [R6.X4], R18 ;  /* 0x0000001206007388 */ /* 0x000fe20000004a00 */
[----:B------:R-:W-:-:S02]  /*2060*/  LOP3.LUT R0, R0, 0x3c, R57, 0xf8, !PT ;  /* 0x0000003c00007812 */ /* 0x000fc400078ef839 */
[C---:B------:R-:W-:Y:S01]  /*2070*/  LOP3.LUT R5, R3.reuse, 0x10, RZ, 0xfc, !PT ;  /* 0x0000001003057812 */ /* 0x040fe200078efcff */
[----:B------:R-:W-:Y:S04]  /*2080*/  STS.64 [R6.X4+0x110], R8 ;  /* 0x0001100806007388 */ /* 0x000fe80000004a00 */
[----:B------:R-:W-:Y:S06]  /*2090*/  BAR.SYNC 0x0 ;  /* 0x0000000000007b1d */ /* 0x000fec0000000000 */
[----:B------:R-:W1:Y:S04]  /*20a0*/  LDS.128 R20, [R12.X4] ;  /* 0x000000000c147984 */ /* 0x000e680000004c00 */
[----:B------:R-:W-:Y:S06]  /*20b0*/  BAR.SYNC 0x0 ;  /* 0x0000000000007b1d */ /* 0x000fec0000000000 */
[----:B------:R-:W-:Y:S01]  /*20c0*/  ISETP.GE.AND P0, PT, R0, 0xac, PT ;  /* 0x000000ac0000780c */ /* 0x000fe20003f06270 */
[C---:B------:R-:W-:Y:S01]  /*20d0*/  IMAD R7, R3.reuse, 0xac, R0 ;  /* 0x000000ac03077824 */ /* 0x040fe200078e0200 */
[----:B------:R-:W-:Y:S02]  /*20e0*/  STS.64 [R6.X4], R46 ;  /* 0x0000002e06007388 */ /* 0x000fe40000004a00 */
[----:B------:R-:W-:-:S02]  /*20f0*/  ISETP.LT.AND P1, PT, R3, R58, !P0 ;  /* 0x0000003a0300720c */ /* 0x000fc40004721270 */
[----:B------:R-:W-:Y:S01]  /*2100*/  ISETP.LT.AND P0, PT, R5, R58, !P0 ;  /* 0x0000003a0500720c */ /* 0x000fe20004701270 */
[----:B------:R-:W-:Y:S01]  /*2110*/  IMAD.WIDE R4, R7, R2, c[0x0][0x170] ;  /* 0x00005c0007047625 */ /* 0x000fe200078e0202 */
[----:B------:R-:W-:Y:S04]  /*2120*/  STS.64 [R6.X4+0x110], R10 ;  /* 0x0001100a06007388 */ /* 0x000fe80000004a00 */
[----:B------:R-:W-:Y:S06]  /*2130*/  BAR.SYNC 0x0 ;  /* 0x0000000000007b1d */ /* 0x000fec0000000000 */
[----:B-1----:R1:W-:Y:S01]  /*2140*/  @P1 STG.E.128 [R4.64], R20 ;  /* 0x0000001404001986 */ /* 0x0023e2000c101d08 */
[----:B------:R-:W-:Y:S05]  /*2150*/  @!P0 EXIT ;  /* 0x000000000000894d */ /* 0x000fea0003800000 */
[----:B------:R-:W2:Y:S01]  /*2160*/  LDS.128 R12, [R12.X4] ;  /* 0x000000000c0c7984 */ /* 0x000ea20000004c00 */
[----:B------:R-:W-:-:S05]  /*2170*/  IADD3 R3, R7, 0xac0, RZ ;  /* 0x00000ac007037810 */ /* 0x000fca0007ffe0ff */
[----:B------:R-:W-:-:S05]  /*2180*/  IMAD.WIDE R2, R3, R2, c[0x0][0x170] ;  /* 0x00005c0003027625 */ /* 0x000fca00078e0202 */
[----:B--2---:R-:W-:Y:S01]  /*2190*/  STG.E.128 [R2.64], R12 ;  /* 0x0000000c02007986 */ /* 0x004fe2000c101d08 */
[----:B------:R-:W-:Y:S05]  /*21a0*/  EXIT ;  /* 0x000000000000794d */ /* 0x000fea0003800000 */
.L_x_2:
[----:B------:R-:W-:-:S00]  /*21b0*/  BRA `(.L_x_2) ;  /* 0xfffffff000007947 */ /* 0x000fc0000383ffff */
[----:B------:R-:W-:-:S00]  /*21c0*/  NOP ;  /* 0x0000000000007918 */ /* 0x000fc00000000000 */
        /* <DEDUP_REMOVED lines=11> */
.L_x_3:


//--------------------- .nv.shared.triton_mm      --------------------------
	.section	.nv.shared.triton_mm,"aw",@nobits
	.align	16
